	.target	sm_90a

	.elftype	@"ET_EXEC"


//--------------------- .note.nv.tkinfo           --------------------------
	.section	.note.nv.tkinfo,"",@"SHT_NOTE"
	.sectionflags	@"SHF_NOTE_NV_TKINFO"
	.tkinfo
        /*0018*/ 	.word	0x00000002
        /*0030*/ 	.string	""
        /*0030*/ 	.string	"ptxas"
        /*0030*/ 	.string	"Cuda compilation tools, release 13.0, V13.0.88"
        /*0030*/ 	.string	"Build cuda_13.0.r13.0/compiler.36424714_0"
        /*0030*/ 	.string	"-arch sm_90a -m 64 "



//--------------------- .note.nv.cuinfo           --------------------------
	.section	.note.nv.cuinfo,"",@"SHT_NOTE"
	.sectionflags	@"SHF_NOTE_NV_CUINFO"
        /*0018*/ 	.short	0x0002
        /*001a*/ 	.short	0x005a
        /*001c*/ 	.short	0x0082
	.zero		2


//--------------------- .nv.info                  --------------------------
	.section	.nv.info,"",@"SHT_CUDA_INFO"
	.align	4


	//----- nvinfo : EIATTR_REGCOUNT
	.align		4
        /*0000*/ 	.byte	0x04, 0x2f
        /*0002*/ 	.short	(.L_12 - .L_11)
	.align		4
.L_11:
        /*0004*/ 	.word	index@(_ZN7cutlass13device_kernelINS_4conv6kernel13ConvUniversalINS1_16ConvProblemShapeILNS1_8OperatorE0ELi2EEENS1_10collective14CollectiveConvINS1_46MainloopSm90TmaGmmaWarpSpecializedImplicitGemmILS5_0ELi14ELi2EN4cute5tupleIJNSA_1CILi1EEESD_SD_EEENS1_36KernelImplicitTmaWarpSpecializedSm90ELi1EEENSB_IJNSC_ILi64EEESH_NSB_IJNSC_ILi32EEEEEEEEENS_10tfloat32_tESL_NSA_8TiledMMAINSA_8MMA_AtomIJNSA_4SM904GMMA29MMA_64x64x8_F32TF32TF32_SS_TNILNSP_7ScaleInE1ELSR_1EEEEEENSA_6LayoutISE_NSB_IJNSC_ILi0EEESV_SV_EEEEENSB_IJNSA_10UnderscoreESY_SY_EEEEENS7_6detail26Sm90ImplicitGemmTileTraitsINSA_20SM90_TMA_LOAD_IM2COLENSA_14ComposedLayoutINSA_7SwizzleILi3ELi4ELi3EEENSA_18smem_ptr_flag_bitsILi32EEENSU_INSB_IJNSB_IJNSC_ILi8EEES19_EEENSB_IJSI_SD_EEENSB_IJSD_NSC_ILi14EEEEEEEEENSB_IJNSB_IJSI_NSC_ILi256EEEEEENSB_IJSD_SV_EEENSB_IJSV_NSC_ILi2048EEEEEEEEEEEEEvEENS12_INSA_13SM90_TMA_LOADES1M_vEEEENS_8epilogue10collective6detail29Sm90TmaWarpSpecializedAdapterINS1S_15DefaultEpilogueISL_NSB_IJNSB_IJlllEEESD_SV_EEES1X_NS1R_6thread17LinearCombinationISL_Li1EffLNS1Y_9ScaleType4KindE0ELNS_15FloatRoundStyleE2ESL_EENS_4gemm15EpilogueDefaultEEEEEvvEEEEvNT_6ParamsE)
        /*0008*/ 	.word	0x0000003a


	//----- nvinfo : EIATTR_FRAME_SIZE
	.align		4
.L_12:
        /*000c*/ 	.byte	0x04, 0x11
        /*000e*/ 	.short	(.L_14 - .L_13)
	.align		4
.L_13:
        /*0010*/ 	.word	index@(_ZN7cutlass13device_kernelINS_4conv6kernel13ConvUniversalINS1_16ConvProblemShapeILNS1_8OperatorE0ELi2EEENS1_10collective14CollectiveConvINS1_46MainloopSm90TmaGmmaWarpSpecializedImplicitGemmILS5_0ELi14ELi2EN4cute5tupleIJNSA_1CILi1EEESD_SD_EEENS1_36KernelImplicitTmaWarpSpecializedSm90ELi1EEENSB_IJNSC_ILi64EEESH_NSB_IJNSC_ILi32EEEEEEEEENS_10tfloat32_tESL_NSA_8TiledMMAINSA_8MMA_AtomIJNSA_4SM904GMMA29MMA_64x64x8_F32TF32TF32_SS_TNILNSP_7ScaleInE1ELSR_1EEEEEENSA_6LayoutISE_NSB_IJNSC_ILi0EEESV_SV_EEEEENSB_IJNSA_10UnderscoreESY_SY_EEEEENS7_6detail26Sm90ImplicitGemmTileTraitsINSA_20SM90_TMA_LOAD_IM2COLENSA_14ComposedLayoutINSA_7SwizzleILi3ELi4ELi3EEENSA_18smem_ptr_flag_bitsILi32EEENSU_INSB_IJNSB_IJNSC_ILi8EEES19_EEENSB_IJSI_SD_EEENSB_IJSD_NSC_ILi14EEEEEEEEENSB_IJNSB_IJSI_NSC_ILi256EEEEEENSB_IJSD_SV_EEENSB_IJSV_NSC_ILi2048EEEEEEEEEEEEEvEENS12_INSA_13SM90_TMA_LOADES1M_vEEEENS_8epilogue10collective6detail29Sm90TmaWarpSpecializedAdapterINS1S_15DefaultEpilogueISL_NSB_IJNSB_IJlllEEESD_SV_EEES1X_NS1R_6thread17LinearCombinationISL_Li1EffLNS1Y_9ScaleType4KindE0ELNS_15FloatRoundStyleE2ESL_EENS_4gemm15EpilogueDefaultEEEEEvvEEEEvNT_6ParamsE)
        /*0014*/ 	.word	0x00000000


	//----- nvinfo : EIATTR_MIN_STACK_SIZE
	.align		4
.L_14:
        /*0018*/ 	.byte	0x04, 0x12
        /*001a*/ 	.short	(.L_16 - .L_15)
	.align		4
.L_15:
        /*001c*/ 	.word	index@(_ZN7cutlass13device_kernelINS_4conv6kernel13ConvUniversalINS1_16ConvProblemShapeILNS1_8OperatorE0ELi2EEENS1_10collective14CollectiveConvINS1_46MainloopSm90TmaGmmaWarpSpecializedImplicitGemmILS5_0ELi14ELi2EN4cute5tupleIJNSA_1CILi1EEESD_SD_EEENS1_36KernelImplicitTmaWarpSpecializedSm90ELi1EEENSB_IJNSC_ILi64EEESH_NSB_IJNSC_ILi32EEEEEEEEENS_10tfloat32_tESL_NSA_8TiledMMAINSA_8MMA_AtomIJNSA_4SM904GMMA29MMA_64x64x8_F32TF32TF32_SS_TNILNSP_7ScaleInE1ELSR_1EEEEEENSA_6LayoutISE_NSB_IJNSC_ILi0EEESV_SV_EEEEENSB_IJNSA_10UnderscoreESY_SY_EEEEENS7_6detail26Sm90ImplicitGemmTileTraitsINSA_20SM90_TMA_LOAD_IM2COLENSA_14ComposedLayoutINSA_7SwizzleILi3ELi4ELi3EEENSA_18smem_ptr_flag_bitsILi32EEENSU_INSB_IJNSB_IJNSC_ILi8EEES19_EEENSB_IJSI_SD_EEENSB_IJSD_NSC_ILi14EEEEEEEEENSB_IJNSB_IJSI_NSC_ILi256EEEEEENSB_IJSD_SV_EEENSB_IJSV_NSC_ILi2048EEEEEEEEEEEEEvEENS12_INSA_13SM90_TMA_LOADES1M_vEEEENS_8epilogue10collective6detail29Sm90TmaWarpSpecializedAdapterINS1S_15DefaultEpilogueISL_NSB_IJNSB_IJlllEEESD_SV_EEES1X_NS1R_6thread17LinearCombinationISL_Li1EffLNS1Y_9ScaleType4KindE0ELNS_15FloatRoundStyleE2ESL_EENS_4gemm15EpilogueDefaultEEEEEvvEEEEvNT_6ParamsE)
        /*0020*/ 	.word	0x00000000
.L_16:


//--------------------- .nv.compat                --------------------------
	.section	.nv.compat,"",@"SHT_CUDA_COMPAT_INFO"
	.align	4
        /*0000*/ 	.byte	0x02, 0x09, 0x01, 0x00, 0x02, 0x02, 0x04, 0x00, 0x02, 0x05, 0x05, 0x00, 0x03, 0x07, 0x01, 0x01
        /*0010*/ 	.byte	0x02, 0x03, 0x01, 0x00, 0x02, 0x06, 0x01, 0x00, 0x04, 0x0b, 0x08, 0x00, 0x00, 0x00, 0x00, 0x00
        /*0020*/ 	.byte	0x00, 0x00, 0x00, 0x00


//--------------------- .nv.info._ZN7cutlass13device_kernelINS_4conv6kernel13ConvUniversalINS1_16ConvProblemShapeILNS1_8OperatorE0ELi2EEENS1_10collective14CollectiveConvINS1_46MainloopSm90TmaGmmaWarpSpecializedImplicitGemmILS5_0ELi14ELi2EN4cute5tupleIJNSA_1CILi1EEESD_SD_EEENS1_36KernelImplicitTmaWarpSpecializedSm90ELi1EEENSB_IJNSC_ILi64EEESH_NSB_IJNSC_ILi32EEEEEEEEENS_10tfloat32_tESL_NSA_8TiledMMAINSA_8MMA_AtomIJNSA_4SM904GMMA29MMA_64x64x8_F32TF32TF32_SS_TNILNSP_7ScaleInE1ELSR_1EEEEEENSA_6LayoutISE_NSB_IJNSC_ILi0EEESV_SV_EEEEENSB_IJNSA_10UnderscoreESY_SY_EEEEENS7_6detail26Sm90ImplicitGemmTileTraitsINSA_20SM90_TMA_LOAD_IM2COLENSA_14ComposedLayoutINSA_7SwizzleILi3ELi4ELi3EEENSA_18smem_ptr_flag_bitsILi32EEENSU_INSB_IJNSB_IJNSC_ILi8EEES19_EEENSB_IJSI_SD_EEENSB_IJSD_NSC_ILi14EEEEEEEEENSB_IJNSB_IJSI_NSC_ILi256EEEEEENSB_IJSD_SV_EEENSB_IJSV_NSC_ILi2048EEEEEEEEEEEEEvEENS12_INSA_13SM90_TMA_LOADES1M_vEEEENS_8epilogue10collective6detail29Sm90TmaWarpSpecializedAdapterINS1S_15DefaultEpilogueISL_NSB_IJNSB_IJlllEEESD_SV_EEES1X_NS1R_6thread17LinearCombinationISL_Li1EffLNS1Y_9ScaleType4KindE0ELNS_15FloatRoundStyleE2ESL_EENS_4gemm15EpilogueDefaultEEEEEvvEEEEvNT_6ParamsE --------------------------
	.section	.nv.info._ZN7cutlass13device_kernelINS_4conv6kernel13ConvUniversalINS1_16ConvProblemShapeILNS1_8OperatorE0ELi2EEENS1_10collective14CollectiveConvINS1_46MainloopSm90TmaGmmaWarpSpecializedImplicitGemmILS5_0ELi14ELi2EN4cute5tupleIJNSA_1CILi1EEESD_SD_EEENS1_36KernelImplicitTmaWarpSpecializedSm90ELi1EEENSB_IJNSC_ILi64EEESH_NSB_IJNSC_ILi32EEEEEEEEENS_10tfloat32_tESL_NSA_8TiledMMAINSA_8MMA_AtomIJNSA_4SM904GMMA29MMA_64x64x8_F32TF32TF32_SS_TNILNSP_7ScaleInE1ELSR_1EEEEEENSA_6LayoutISE_NSB_IJNSC_ILi0EEESV_SV_EEEEENSB_IJNSA_10UnderscoreESY_SY_EEEEENS7_6detail26Sm90ImplicitGemmTileTraitsINSA_20SM90_TMA_LOAD_IM2COLENSA_14ComposedLayoutINSA_7SwizzleILi3ELi4ELi3EEENSA_18smem_ptr_flag_bitsILi32EEENSU_INSB_IJNSB_IJNSC_ILi8EEES19_EEENSB_IJSI_SD_EEENSB_IJSD_NSC_ILi14EEEEEEEEENSB_IJNSB_IJSI_NSC_ILi256EEEEEENSB_IJSD_SV_EEENSB_IJSV_NSC_ILi2048EEEEEEEEEEEEEvEENS12_INSA_13SM90_TMA_LOADES1M_vEEEENS_8epilogue10collective6detail29Sm90TmaWarpSpecializedAdapterINS1S_15DefaultEpilogueISL_NSB_IJNSB_IJlllEEESD_SV_EEES1X_NS1R_6thread17LinearCombinationISL_Li1EffLNS1Y_9ScaleType4KindE0ELNS_15FloatRoundStyleE2ESL_EENS_4gemm15EpilogueDefaultEEEEEvvEEEEvNT_6ParamsE,"",@"SHT_CUDA_INFO"
	.sectionflags	@""
	.align	4


	//----- nvinfo : EIATTR_CUDA_API_VERSION
	.align		4
        /*0000*/ 	.byte	0x04, 0x37
        /*0002*/ 	.short	(.L_18 - .L_17)
.L_17:
        /*0004*/ 	.word	0x00000082


	//----- nvinfo : EIATTR_KPARAM_INFO
	.align		4
.L_18:
        /*0008*/ 	.byte	0x04, 0x17
        /*000a*/ 	.short	(.L_20 - .L_19)
.L_19:
        /*000c*/ 	.word	0x00000000
        /*0010*/ 	.short	0x0000
        /*0012*/ 	.short	0x0070
        /*0014*/ 	.byte	0x00, 0xf0, 0x01, 0x0e


	//----- nvinfo : EIATTR_SPARSE_MMA_MASK
	.align		4
.L_20:
        /*0018*/ 	.byte	0x03, 0x50
        /*001a*/ 	.short	0x0000


	//----- nvinfo : EIATTR_MAXREG_COUNT
	.align		4
        /*001c*/ 	.byte	0x03, 0x1b
        /*001e*/ 	.short	0x00ff


	//----- nvinfo : EIATTR_NUM_BARRIERS
	.align		4
        /*0020*/ 	.byte	0x02, 0x4c
        /*0022*/ 	.byte	0x01
	.zero		1


	//----- nvinfo : EIATTR_MERCURY_ISA_VERSION
	.align		4
        /*0024*/ 	.byte	0x03, 0x5f
        /*0026*/ 	.short	0x0101


	//----- nvinfo : EIATTR_COOP_GROUP_MASK_REGIDS
	.align		4
        /*0028*/ 	.byte	0x04, 0x29
        /*002a*/ 	.short	(.L_22 - .L_21)


	//   ....[0]....
.L_21:
        /*002c*/ 	.word	0xffffffff


	//   ....[1]....
        /*0030*/ 	.word	0xffffffff


	//   ....[2]....
        /*0034*/ 	.word	0xffffffff


	//----- nvinfo : EIATTR_COOP_GROUP_INSTR_OFFSETS
	.align		4
.L_22:
        /*0038*/ 	.byte	0x04, 0x28
        /*003a*/ 	.short	(.L_24 - .L_23)


	//   ....[0]....
.L_23:
        /*003c*/ 	.word	0x00000060


	//   ....[1]....
        /*0040*/ 	.word	0x00000070


	//   ....[2]....
        /*0044*/ 	.word	0x00000130


	//----- nvinfo : EIATTR_MBARRIER_INSTR_OFFSETS
	.align		4
.L_24:
        /*0048*/ 	.byte	0x04, 0x39
        /*004a*/ 	.short	(.L_26 - .L_25)


	//   ....[0]....
.L_25:
        /*004c*/ 	.word	0x00000270
        /*0050*/ 	.word	0x000000ff
        /*0054*/ 	.word	0x00038000
        /*0058*/ 	.short	0x0100
        /*005a*/ 	.byte	0x08
	.zero		1


	//   ....[1]....
        /*005c*/ 	.word	0x00000280
        /*0060*/ 	.word	0x000000ff
        /*0064*/ 	.word	0x00038070
        /*0068*/ 	.short	0x0100
        /*006a*/ 	.byte	0x08
	.zero		1


	//   ....[2]....
        /*006c*/ 	.word	0x00000290
        /*0070*/ 	.word	0x000000ff
        /*0074*/ 	.word	0x00038008
        /*0078*/ 	.short	0x0100
        /*007a*/ 	.byte	0x08
	.zero		1


	//   ....[3]....
        /*007c*/ 	.word	0x000002a0
        /*0080*/ 	.word	0x000000ff
        /*0084*/ 	.word	0x00038078
        /*0088*/ 	.short	0x0100
        /*008a*/ 	.byte	0x08
	.zero		1


	//   ....[4]....
        /*008c*/ 	.word	0x000002b0
        /*0090*/ 	.word	0x000000ff
        /*0094*/ 	.word	0x00038010
        /*0098*/ 	.short	0x0100
        /*009a*/ 	.byte	0x08
	.zero		1


	//   ....[5]....
        /*009c*/ 	.word	0x000002c0
        /*00a0*/ 	.word	0x000000ff
        /*00a4*/ 	.word	0x00038080
        /*00a8*/ 	.short	0x0100
        /*00aa*/ 	.byte	0x08
	.zero		1


	//   ....[6]....
        /*00ac*/ 	.word	0x000002d0
        /*00b0*/ 	.word	0x000000ff
        /*00b4*/ 	.word	0x00038018
        /*00b8*/ 	.short	0x0100
        /*00ba*/ 	.byte	0x08
	.zero		1


	//   ....[7]....
        /*00bc*/ 	.word	0x000002e0
        /*00c0*/ 	.word	0x000000ff
        /*00c4*/ 	.word	0x00038088
        /*00c8*/ 	.short	0x0100
        /*00ca*/ 	.byte	0x08
	.zero		1


	//   ....[8]....
        /*00cc*/ 	.word	0x000002f0
        /*00d0*/ 	.word	0x000000ff
        /*00d4*/ 	.word	0x00038020
        /*00d8*/ 	.short	0x0100
        /*00da*/ 	.byte	0x08
	.zero		1


	//   ....[9]....
        /*00dc*/ 	.word	0x00000300
        /*00e0*/ 	.word	0x000000ff
        /*00e4*/ 	.word	0x00038090
        /*00e8*/ 	.short	0x0100
        /*00ea*/ 	.byte	0x08
	.zero		1


	//   ....[10]....
        /*00ec*/ 	.word	0x00000310
        /*00f0*/ 	.word	0x000000ff
        /*00f4*/ 	.word	0x00038028
        /*00f8*/ 	.short	0x0100
        /*00fa*/ 	.byte	0x08
	.zero		1


	//   ....[11]....
        /*00fc*/ 	.word	0x00000320
        /*0100*/ 	.word	0x000000ff
        /*0104*/ 	.word	0x00038098
        /*0108*/ 	.short	0x0100
        /*010a*/ 	.byte	0x08
	.zero		1


	//   ....[12]....
        /*010c*/ 	.word	0x00000330
        /*0110*/ 	.word	0x000000ff
        /*0114*/ 	.word	0x00038030
        /*0118*/ 	.short	0x0100
        /*011a*/ 	.byte	0x08
	.zero		1


	//   ....[13]....
        /*011c*/ 	.word	0x00000340
        /*0120*/ 	.word	0x000000ff
        /*0124*/ 	.word	0x000380a0
        /*0128*/ 	.short	0x0100
        /*012a*/ 	.byte	0x08
	.zero		1


	//   ....[14]....
        /*012c*/ 	.word	0x00000350
        /*0130*/ 	.word	0x000000ff
        /*0134*/ 	.word	0x00038038
        /*0138*/ 	.short	0x0100
        /*013a*/ 	.byte	0x08
	.zero		1


	//   ....[15]....
        /*013c*/ 	.word	0x00000360
        /*0140*/ 	.word	0x000000ff
        /*0144*/ 	.word	0x000380a8
        /*0148*/ 	.short	0x0100
        /*014a*/ 	.byte	0x08
	.zero		1


	//   ....[16]....
        /*014c*/ 	.word	0x00000370
        /*0150*/ 	.word	0x000000ff
        /*0154*/ 	.word	0x00038040
        /*0158*/ 	.short	0x0100
        /*015a*/ 	.byte	0x08
	.zero		1


	//   ....[17]....
        /*015c*/ 	.word	0x00000380
        /*0160*/ 	.word	0x000000ff
        /*0164*/ 	.word	0x000380b0
        /*0168*/ 	.short	0x0100
        /*016a*/ 	.byte	0x08
	.zero		1


	//   ....[18]....
        /*016c*/ 	.word	0x00000390
        /*0170*/ 	.word	0x000000ff
        /*0174*/ 	.word	0x00038048
        /*0178*/ 	.short	0x0100
        /*017a*/ 	.byte	0x08
	.zero		1


	//   ....[19]....
        /*017c*/ 	.word	0x000003a0
        /*0180*/ 	.word	0x000000ff
        /*0184*/ 	.word	0x000380b8
        /*0188*/ 	.short	0x0100
        /*018a*/ 	.byte	0x08
	.zero		1


	//   ....[20]....
        /*018c*/ 	.word	0x000003b0
        /*0190*/ 	.word	0x000000ff
        /*0194*/ 	.word	0x00038050
        /*0198*/ 	.short	0x0100
        /*019a*/ 	.byte	0x08
	.zero		1


	//   ....[21]....
        /*019c*/ 	.word	0x000003c0
        /*01a0*/ 	.word	0x000000ff
        /*01a4*/ 	.word	0x000380c0
        /*01a8*/ 	.short	0x0100
        /*01aa*/ 	.byte	0x08
	.zero		1


	//   ....[22]....
        /*01ac*/ 	.word	0x000003d0
        /*01b0*/ 	.word	0x000000ff
        /*01b4*/ 	.word	0x00038058
        /*01b8*/ 	.short	0x0100
        /*01ba*/ 	.byte	0x08
	.zero		1


	//   ....[23]....
        /*01bc*/ 	.word	0x000003e0
        /*01c0*/ 	.word	0x000000ff
        /*01c4*/ 	.word	0x000380c8
        /*01c8*/ 	.short	0x0100
        /*01ca*/ 	.byte	0x08
	.zero		1


	//   ....[24]....
        /*01cc*/ 	.word	0x000003f0
        /*01d0*/ 	.word	0x000000ff
        /*01d4*/ 	.word	0x00038060
        /*01d8*/ 	.short	0x0100
        /*01da*/ 	.byte	0x08
	.zero		1


	//   ....[25]....
        /*01dc*/ 	.word	0x00000400
        /*01e0*/ 	.word	0x000000ff
        /*01e4*/ 	.word	0x000380d0
        /*01e8*/ 	.short	0x0100
        /*01ea*/ 	.byte	0x08
	.zero		1


	//   ....[26]....
        /*01ec*/ 	.word	0x00000410
        /*01f0*/ 	.word	0x000000ff
        /*01f4*/ 	.word	0x00038068
        /*01f8*/ 	.short	0x0100
        /*01fa*/ 	.byte	0x08
	.zero		1


	//   ....[27]....
        /*01fc*/ 	.word	0x00000420
        /*0200*/ 	.word	0x000000ff
        /*0204*/ 	.word	0x000380d8
        /*0208*/ 	.short	0x0100
        /*020a*/ 	.byte	0x08
	.zero		1


	//   ....[28]....
        /*020c*/ 	.word	0x000009d0
        /*0210*/ 	.word	0x00000006
        /*0214*/ 	.word	0x00038000
        /*0218*/ 	.short	0x010a
        /*021a*/ 	.byte	0x3f
	.zero		1


	//   ....[29]....
        /*021c*/ 	.word	0x00000d70
        /*0220*/ 	.word	0x00000008
        /*0224*/ 	.word	0x00038000
        /*0228*/ 	.short	0x010a
        /*022a*/ 	.byte	0x3f
	.zero		1


	//   ....[30]....
        /*022c*/ 	.word	0x00000f90
        /*0230*/ 	.word	0x000000ff
        /*0234*/ 	.word	0x00000000
        /*0238*/ 	.short	0x0101
        /*023a*/ 	.byte	0x06
	.zero		1


	//   ....[31]....
        /*023c*/ 	.word	0x000011a0
        /*0240*/ 	.word	0x00000006
        /*0244*/ 	.word	0x00000000
        /*0248*/ 	.short	0x0101
        /*024a*/ 	.byte	0x3f
	.zero		1


	//   ....[32]....
        /*024c*/ 	.word	0x00003bf0
        /*0250*/ 	.word	0x0000000c
        /*0254*/ 	.word	0x00038070
        /*0258*/ 	.short	0x010a
        /*025a*/ 	.byte	0x3f
	.zero		1


	//   ....[33]....
        /*025c*/ 	.word	0x000042c0
        /*0260*/ 	.word	0x00000002
        /*0264*/ 	.word	0x00000000
        /*0268*/ 	.short	0x010a
        /*026a*/ 	.byte	0x3f
	.zero		1


	//   ....[34]....
        /*026c*/ 	.word	0x00004370
        /*0270*/ 	.word	0x00000002
        /*0274*/ 	.word	0x00000000
        /*0278*/ 	.short	0x010a
        /*027a*/ 	.byte	0x3f
	.zero		1


	//   ....[35]....
        /*027c*/ 	.word	0x00004420
        /*0280*/ 	.word	0x00000002
        /*0284*/ 	.word	0x00000000
        /*0288*/ 	.short	0x010a
        /*028a*/ 	.byte	0x3f
	.zero		1


	//   ....[36]....
        /*028c*/ 	.word	0x000044d0
        /*0290*/ 	.word	0x00000002
        /*0294*/ 	.word	0x00000000
        /*0298*/ 	.short	0x010a
        /*029a*/ 	.byte	0x3f
	.zero		1


	//   ....[37]....
        /*029c*/ 	.word	0x00004580
        /*02a0*/ 	.word	0x00000002
        /*02a4*/ 	.word	0x00000000
        /*02a8*/ 	.short	0x010a
        /*02aa*/ 	.byte	0x3f
	.zero		1


	//   ....[38]....
        /*02ac*/ 	.word	0x00004630
        /*02b0*/ 	.word	0x00000002
        /*02b4*/ 	.word	0x00000000
        /*02b8*/ 	.short	0x010a
        /*02ba*/ 	.byte	0x3f
	.zero		1


	//   ....[39]....
        /*02bc*/ 	.word	0x000046e0
        /*02c0*/ 	.word	0x00000002
        /*02c4*/ 	.word	0x00000000
        /*02c8*/ 	.short	0x010a
        /*02ca*/ 	.byte	0x3f
	.zero		1


	//   ....[40]....
        /*02cc*/ 	.word	0x00004790
        /*02d0*/ 	.word	0x00000002
        /*02d4*/ 	.word	0x00000000
        /*02d8*/ 	.short	0x010a
        /*02da*/ 	.byte	0x3f
	.zero		1


	//   ....[41]....
        /*02dc*/ 	.word	0x00004840
        /*02e0*/ 	.word	0x00000002
        /*02e4*/ 	.word	0x00000000
        /*02e8*/ 	.short	0x010a
        /*02ea*/ 	.byte	0x3f
	.zero		1


	//   ....[42]....
        /*02ec*/ 	.word	0x000048f0
        /*02f0*/ 	.word	0x00000002
        /*02f4*/ 	.word	0x00000000
        /*02f8*/ 	.short	0x010a
        /*02fa*/ 	.byte	0x3f
	.zero		1


	//   ....[43]....
        /*02fc*/ 	.word	0x000049a0
        /*0300*/ 	.word	0x00000002
        /*0304*/ 	.word	0x00000000
        /*0308*/ 	.short	0x010a
        /*030a*/ 	.byte	0x3f
	.zero		1


	//   ....[44]....
        /*030c*/ 	.word	0x00004a50
        /*0310*/ 	.word	0x00000002
        /*0314*/ 	.word	0x00000000
        /*0318*/ 	.short	0x010a
        /*031a*/ 	.byte	0x3f
	.zero		1


	//   ....[45]....
        /*031c*/ 	.word	0x00004b00
        /*0320*/ 	.word	0x00000002
        /*0324*/ 	.word	0x00000000
        /*0328*/ 	.short	0x010a
        /*032a*/ 	.byte	0x3f
	.zero		1


	//   ....[46]....
        /*032c*/ 	.word	0x00004bb0
        /*0330*/ 	.word	0x00000003
        /*0334*/ 	.word	0x00000000
        /*0338*/ 	.short	0x010a
        /*033a*/ 	.byte	0x3f
	.zero		1


	//----- nvinfo : EIATTR_NUM_MBARRIERS
	.align		4
.L_26:
        /*033c*/ 	.byte	0x03, 0x38
        /*033e*/ 	.short	0x001c


	//----- nvinfo : EIATTR_EXIT_INSTR_OFFSETS
	.align		4
        /*0340*/ 	.byte	0x04, 0x1c
        /*0342*/ 	.short	(.L_28 - .L_27)


	//   ....[0]....
.L_27:
        /*0344*/ 	.word	0x00000800


	//   ....[1]....
        /*0348*/ 	.word	0x000012f0


	//   ....[2]....
        /*034c*/ 	.word	0x00002df0


	//   ....[3]....
        /*0350*/ 	.word	0x00002e20


	//   ....[4]....
        /*0354*/ 	.word	0x00003990


	//   ....[5]....
        /*0358*/ 	.word	0x000039c0


	//   ....[6]....
        /*035c*/ 	.word	0x000039e0


	//   ....[7]....
        /*0360*/ 	.word	0x000041d0


	//   ....[8]....
        /*0364*/ 	.word	0x00004be0


	//----- nvinfo : EIATTR_MAX_THREADS
	.align		4
.L_28:
        /*0368*/ 	.byte	0x04, 0x05
        /*036a*/ 	.short	(.L_30 - .L_29)
.L_29:
        /*036c*/ 	.word	0x00000100
        /*0370*/ 	.word	0x00000001
        /*0374*/ 	.word	0x00000001


	//----- nvinfo : EIATTR_CRS_STACK_SIZE
	.align		4
.L_30:
        /*0378*/ 	.byte	0x04, 0x1e
        /*037a*/ 	.short	(.L_32 - .L_31)
.L_31:
        /*037c*/ 	.word	0x00000000


	//----- nvinfo : EIATTR_CBANK_PARAM_SIZE
	.align		4
.L_32:
        /*0380*/ 	.byte	0x03, 0x19
        /*0382*/ 	.short	0x03f0


	//----- nvinfo : EIATTR_PARAM_CBANK
	.align		4
        /*0384*/ 	.byte	0x04, 0x0a
        /*0386*/ 	.short	(.L_34 - .L_33)
	.align		4
.L_33:
        /*0388*/ 	.word	index@(.nv.constant0._ZN7cutlass13device_kernelINS_4conv6kernel13ConvUniversalINS1_16ConvProblemShapeILNS1_8OperatorE0ELi2EEENS1_10collective14CollectiveConvINS1_46MainloopSm90TmaGmmaWarpSpecializedImplicitGemmILS5_0ELi14ELi2EN4cute5tupleIJNSA_1CILi1EEESD_SD_EEENS1_36KernelImplicitTmaWarpSpecializedSm90ELi1EEENSB_IJNSC_ILi64EEESH_NSB_IJNSC_ILi32EEEEEEEEENS_10tfloat32_tESL_NSA_8TiledMMAINSA_8MMA_AtomIJNSA_4SM904GMMA29MMA_64x64x8_F32TF32TF32_SS_TNILNSP_7ScaleInE1ELSR_1EEEEEENSA_6LayoutISE_NSB_IJNSC_ILi0EEESV_SV_EEEEENSB_IJNSA_10UnderscoreESY_SY_EEEEENS7_6detail26Sm90ImplicitGemmTileTraitsINSA_20SM90_TMA_LOAD_IM2COLENSA_14ComposedLayoutINSA_7SwizzleILi3ELi4ELi3EEENSA_18smem_ptr_flag_bitsILi32EEENSU_INSB_IJNSB_IJNSC_ILi8EEES19_EEENSB_IJSI_SD_EEENSB_IJSD_NSC_ILi14EEEEEEEEENSB_IJNSB_IJSI_NSC_ILi256EEEEEENSB_IJSD_SV_EEENSB_IJSV_NSC_ILi2048EEEEEEEEEEEEEvEENS12_INSA_13SM90_TMA_LOADES1M_vEEEENS_8epilogue10collective6detail29Sm90TmaWarpSpecializedAdapterINS1S_15DefaultEpilogueISL_NSB_IJNSB_IJlllEEESD_SV_EEES1X_NS1R_6thread17LinearCombinationISL_Li1EffLNS1Y_9ScaleType4KindE0ELNS_15FloatRoundStyleE2ESL_EENS_4gemm15EpilogueDefaultEEEEEvvEEEEvNT_6ParamsE)
        /*038c*/ 	.short	0x0210
        /*038e*/ 	.short	0x03f0


	//----- nvinfo : EIATTR_SW_WAR
	.align		4
.L_34:
        /*0390*/ 	.byte	0x04, 0x36
        /*0392*/ 	.short	(.L_36 - .L_35)
.L_35:
        /*0394*/ 	.word	0x00000008
.L_36:


//--------------------- .nv.callgraph             --------------------------
	.section	.nv.callgraph,"",@"SHT_CUDA_CALLGRAPH"
	.align	4
	.sectionentsize	8
	.align		4
        /*0000*/ 	.word	0x00000000
	.align		4
        /*0004*/ 	.word	0xffffffff
	.align		4
        /*0008*/ 	.word	0x00000000
	.align		4
        /*000c*/ 	.word	0xfffffffe
	.align		4
        /*0010*/ 	.word	0x00000000
	.align		4
        /*0014*/ 	.word	0xfffffffd
	.align		4
        /*0018*/ 	.word	0x00000000
	.align		4
        /*001c*/ 	.word	0xfffffffc


//--------------------- .nv.constant4             --------------------------
	.section	.nv.constant4,"a",@progbits
	.align	8
	.align		8
.nv.constant4:
        /*0000*/ 	.dword	_ZN39_INTERNAL_fced1f41_4_k_cu_65161932_26144cuda3std3__45__cpo5beginE
	.align		8
        /*0008*/ 	.dword	_ZN39_INTERNAL_fced1f41_4_k_cu_65161932_26144cuda3std3__45__cpo3endE
	.align		8
        /*0010*/ 	.dword	_ZN39_INTERNAL_fced1f41_4_k_cu_65161932_26144cuda3std3__45__cpo6cbeginE
	.align		8
        /*0018*/ 	.dword	_ZN39_INTERNAL_fced1f41_4_k_cu_65161932_26144cuda3std3__45__cpo4cendE
	.align		8
        /*0020*/ 	.dword	_ZN39_INTERNAL_fced1f41_4_k_cu_65161932_26144cuda3std3__441_GLOBAL__N__fced1f41_4_k_cu_65161932_26146ignoreE
	.align		8
        /*0028*/ 	.dword	_ZN39_INTERNAL_fced1f41_4_k_cu_65161932_26144cuda3std3__419piecewise_constructE
	.align		8
        /*0030*/ 	.dword	_ZN39_INTERNAL_fced1f41_4_k_cu_65161932_26144cuda3std3__48in_placeE
	.align		8
        /*0038*/ 	.dword	_ZN39_INTERNAL_fced1f41_4_k_cu_65161932_26144cuda3std6ranges3__45__cpo4swapE
	.align		8
        /*0040*/ 	.dword	_ZN39_INTERNAL_fced1f41_4_k_cu_65161932_26144cuda3std6ranges3__45__cpo9iter_moveE
	.align		8
        /*0048*/ 	.dword	_ZN39_INTERNAL_fced1f41_4_k_cu_65161932_26144cute7productE
	.align		8
        /*0050*/ 	.dword	_ZN39_INTERNAL_fced1f41_4_k_cu_65161932_26144cute1_E


//--------------------- .text._ZN7cutlass13device_kernelINS_4conv6kernel13ConvUniversalINS1_16ConvProblemShapeILNS1_8OperatorE0ELi2EEENS1_10collective14CollectiveConvINS1_46MainloopSm90TmaGmmaWarpSpecializedImplicitGemmILS5_0ELi14ELi2EN4cute5tupleIJNSA_1CILi1EEESD_SD_EEENS1_36KernelImplicitTmaWarpSpecializedSm90ELi1EEENSB_IJNSC_ILi64EEESH_NSB_IJNSC_ILi32EEEEEEEEENS_10tfloat32_tESL_NSA_8TiledMMAINSA_8MMA_AtomIJNSA_4SM904GMMA29MMA_64x64x8_F32TF32TF32_SS_TNILNSP_7ScaleInE1ELSR_1EEEEEENSA_6LayoutISE_NSB_IJNSC_ILi0EEESV_SV_EEEEENSB_IJNSA_10UnderscoreESY_SY_EEEEENS7_6detail26Sm90ImplicitGemmTileTraitsINSA_20SM90_TMA_LOAD_IM2COLENSA_14ComposedLayoutINSA_7SwizzleILi3ELi4ELi3EEENSA_18smem_ptr_flag_bitsILi32EEENSU_INSB_IJNSB_IJNSC_ILi8EEES19_EEENSB_IJSI_SD_EEENSB_IJSD_NSC_ILi14EEEEEEEEENSB_IJNSB_IJSI_NSC_ILi256EEEEEENSB_IJSD_SV_EEENSB_IJSV_NSC_ILi2048EEEEEEEEEEEEEvEENS12_INSA_13SM90_TMA_LOADES1M_vEEEENS_8epilogue10collective6detail29Sm90TmaWarpSpecializedAdapterINS1S_15DefaultEpilogueISL_NSB_IJNSB_IJlllEEESD_SV_EEES1X_NS1R_6thread17LinearCombinationISL_Li1EffLNS1Y_9ScaleType4KindE0ELNS_15FloatRoundStyleE2ESL_EENS_4gemm15EpilogueDefaultEEEEEvvEEEEvNT_6ParamsE --------------------------
	.section	.text._ZN7cutlass13device_kernelINS_4conv6kernel13ConvUniversalINS1_16ConvProblemShapeILNS1_8OperatorE0ELi2EEENS1_10collective14CollectiveConvINS1_46MainloopSm90TmaGmmaWarpSpecializedImplicitGemmILS5_0ELi14ELi2EN4cute5tupleIJNSA_1CILi1EEESD_SD_EEENS1_36KernelImplicitTmaWarpSpecializedSm90ELi1EEENSB_IJNSC_ILi64EEESH_NSB_IJNSC_ILi32EEEEEEEEENS_10tfloat32_tESL_NSA_8TiledMMAINSA_8MMA_AtomIJNSA_4SM904GMMA29MMA_64x64x8_F32TF32TF32_SS_TNILNSP_7ScaleInE1ELSR_1EEEEEENSA_6LayoutISE_NSB_IJNSC_ILi0EEESV_SV_EEEEENSB_IJNSA_10UnderscoreESY_SY_EEEEENS7_6detail26Sm90ImplicitGemmTileTraitsINSA_20SM90_TMA_LOAD_IM2COLENSA_14ComposedLayoutINSA_7SwizzleILi3ELi4ELi3EEENSA_18smem_ptr_flag_bitsILi32EEENSU_INSB_IJNSB_IJNSC_ILi8EEES19_EEENSB_IJSI_SD_EEENSB_IJSD_NSC_ILi14EEEEEEEEENSB_IJNSB_IJSI_NSC_ILi256EEEEEENSB_IJSD_SV_EEENSB_IJSV_NSC_ILi2048EEEEEEEEEEEEEvEENS12_INSA_13SM90_TMA_LOADES1M_vEEEENS_8epilogue10collective6detail29Sm90TmaWarpSpecializedAdapterINS1S_15DefaultEpilogueISL_NSB_IJNSB_IJlllEEESD_SV_EEES1X_NS1R_6thread17LinearCombinationISL_Li1EffLNS1Y_9ScaleType4KindE0ELNS_15FloatRoundStyleE2ESL_EENS_4gemm15EpilogueDefaultEEEEEvvEEEEvNT_6ParamsE,"ax",@progbits
	.align	128
.text._ZN7cutlass13device_kernelINS_4conv6kernel13ConvUniversalINS1_16ConvProblemShapeILNS1_8OperatorE0ELi2EEENS1_10collective14CollectiveConvINS1_46MainloopSm90TmaGmmaWarpSpecializedImplicitGemmILS5_0ELi14ELi2EN4cute5tupleIJNSA_1CILi1EEESD_SD_EEENS1_36KernelImplicitTmaWarpSpecializedSm90ELi1EEENSB_IJNSC_ILi64EEESH_NSB_IJNSC_ILi32EEEEEEEEENS_10tfloat32_tESL_NSA_8TiledMMAINSA_8MMA_AtomIJNSA_4SM904GMMA29MMA_64x64x8_F32TF32TF32_SS_TNILNSP_7ScaleInE1ELSR_1EEEEEENSA_6LayoutISE_NSB_IJNSC_ILi0EEESV_SV_EEEEENSB_IJNSA_10UnderscoreESY_SY_EEEEENS7_6detail26Sm90ImplicitGemmTileTraitsINSA_20SM90_TMA_LOAD_IM2COLENSA_14ComposedLayoutINSA_7SwizzleILi3ELi4ELi3EEENSA_18smem_ptr_flag_bitsILi32EEENSU_INSB_IJNSB_IJNSC_ILi8EEES19_EEENSB_IJSI_SD_EEENSB_IJSD_NSC_ILi14EEEEEEEEENSB_IJNSB_IJSI_NSC_ILi256EEEEEENSB_IJSD_SV_EEENSB_IJSV_NSC_ILi2048EEEEEEEEEEEEEvEENS12_INSA_13SM90_TMA_LOADES1M_vEEEENS_8epilogue10collective6detail29Sm90TmaWarpSpecializedAdapterINS1S_15DefaultEpilogueISL_NSB_IJNSB_IJlllEEESD_SV_EEES1X_NS1R_6thread17LinearCombinationISL_Li1EffLNS1Y_9ScaleType4KindE0ELNS_15FloatRoundStyleE2ESL_EENS_4gemm15EpilogueDefaultEEEEEvvEEEEvNT_6ParamsE:
        .type           _ZN7cutlass13device_kernelINS_4conv6kernel13ConvUniversalINS1_16ConvProblemShapeILNS1_8OperatorE0ELi2EEENS1_10collective14CollectiveConvINS1_46MainloopSm90TmaGmmaWarpSpecializedImplicitGemmILS5_0ELi14ELi2EN4cute5tupleIJNSA_1CILi1EEESD_SD_EEENS1_36KernelImplicitTmaWarpSpecializedSm90ELi1EEENSB_IJNSC_ILi64EEESH_NSB_IJNSC_ILi32EEEEEEEEENS_10tfloat32_tESL_NSA_8TiledMMAINSA_8MMA_AtomIJNSA_4SM904GMMA29MMA_64x64x8_F32TF32TF32_SS_TNILNSP_7ScaleInE1ELSR_1EEEEEENSA_6LayoutISE_NSB_IJNSC_ILi0EEESV_SV_EEEEENSB_IJNSA_10UnderscoreESY_SY_EEEEENS7_6detail26Sm90ImplicitGemmTileTraitsINSA_20SM90_TMA_LOAD_IM2COLENSA_14ComposedLayoutINSA_7SwizzleILi3ELi4ELi3EEENSA_18smem_ptr_flag_bitsILi32EEENSU_INSB_IJNSB_IJNSC_ILi8EEES19_EEENSB_IJSI_SD_EEENSB_IJSD_NSC_ILi14EEEEEEEEENSB_IJNSB_IJSI_NSC_ILi256EEEEEENSB_IJSD_SV_EEENSB_IJSV_NSC_ILi2048EEEEEEEEEEEEEvEENS12_INSA_13SM90_TMA_LOADES1M_vEEEENS_8epilogue10collective6detail29Sm90TmaWarpSpecializedAdapterINS1S_15DefaultEpilogueISL_NSB_IJNSB_IJlllEEESD_SV_EEES1X_NS1R_6thread17LinearCombinationISL_Li1EffLNS1Y_9ScaleType4KindE0ELNS_15FloatRoundStyleE2ESL_EENS_4gemm15EpilogueDefaultEEEEEvvEEEEvNT_6ParamsE,@function
        .size           _ZN7cutlass13device_kernelINS_4conv6kernel13ConvUniversalINS1_16ConvProblemShapeILNS1_8OperatorE0ELi2EEENS1_10collective14CollectiveConvINS1_46MainloopSm90TmaGmmaWarpSpecializedImplicitGemmILS5_0ELi14ELi2EN4cute5tupleIJNSA_1CILi1EEESD_SD_EEENS1_36KernelImplicitTmaWarpSpecializedSm90ELi1EEENSB_IJNSC_ILi64EEESH_NSB_IJNSC_ILi32EEEEEEEEENS_10tfloat32_tESL_NSA_8TiledMMAINSA_8MMA_AtomIJNSA_4SM904GMMA29MMA_64x64x8_F32TF32TF32_SS_TNILNSP_7ScaleInE1ELSR_1EEEEEENSA_6LayoutISE_NSB_IJNSC_ILi0EEESV_SV_EEEEENSB_IJNSA_10UnderscoreESY_SY_EEEEENS7_6detail26Sm90ImplicitGemmTileTraitsINSA_20SM90_TMA_LOAD_IM2COLENSA_14ComposedLayoutINSA_7SwizzleILi3ELi4ELi3EEENSA_18smem_ptr_flag_bitsILi32EEENSU_INSB_IJNSB_IJNSC_ILi8EEES19_EEENSB_IJSI_SD_EEENSB_IJSD_NSC_ILi14EEEEEEEEENSB_IJNSB_IJSI_NSC_ILi256EEEEEENSB_IJSD_SV_EEENSB_IJSV_NSC_ILi2048EEEEEEEEEEEEEvEENS12_INSA_13SM90_TMA_LOADES1M_vEEEENS_8epilogue10collective6detail29Sm90TmaWarpSpecializedAdapterINS1S_15DefaultEpilogueISL_NSB_IJNSB_IJlllEEESD_SV_EEES1X_NS1R_6thread17LinearCombinationISL_Li1EffLNS1Y_9ScaleType4KindE0ELNS_15FloatRoundStyleE2ESL_EENS_4gemm15EpilogueDefaultEEEEEvvEEEEvNT_6ParamsE,(.L_x_106 - _ZN7cutlass13device_kernelINS_4conv6kernel13ConvUniversalINS1_16ConvProblemShapeILNS1_8OperatorE0ELi2EEENS1_10collective14CollectiveConvINS1_46MainloopSm90TmaGmmaWarpSpecializedImplicitGemmILS5_0ELi14ELi2EN4cute5tupleIJNSA_1CILi1EEESD_SD_EEENS1_36KernelImplicitTmaWarpSpecializedSm90ELi1EEENSB_IJNSC_ILi64EEESH_NSB_IJNSC_ILi32EEEEEEEEENS_10tfloat32_tESL_NSA_8TiledMMAINSA_8MMA_AtomIJNSA_4SM904GMMA29MMA_64x64x8_F32TF32TF32_SS_TNILNSP_7ScaleInE1ELSR_1EEEEEENSA_6LayoutISE_NSB_IJNSC_ILi0EEESV_SV_EEEEENSB_IJNSA_10UnderscoreESY_SY_EEEEENS7_6detail26Sm90ImplicitGemmTileTraitsINSA_20SM90_TMA_LOAD_IM2COLENSA_14ComposedLayoutINSA_7SwizzleILi3ELi4ELi3EEENSA_18smem_ptr_flag_bitsILi32EEENSU_INSB_IJNSB_IJNSC_ILi8EEES19_EEENSB_IJSI_SD_EEENSB_IJSD_NSC_ILi14EEEEEEEEENSB_IJNSB_IJSI_NSC_ILi256EEEEEENSB_IJSD_SV_EEENSB_IJSV_NSC_ILi2048EEEEEEEEEEEEEvEENS12_INSA_13SM90_TMA_LOADES1M_vEEEENS_8epilogue10collective6detail29Sm90TmaWarpSpecializedAdapterINS1S_15DefaultEpilogueISL_NSB_IJNSB_IJlllEEESD_SV_EEES1X_NS1R_6thread17LinearCombinationISL_Li1EffLNS1Y_9ScaleType4KindE0ELNS_15FloatRoundStyleE2ESL_EENS_4gemm15EpilogueDefaultEEEEEvvEEEEvNT_6ParamsE)
        .other          _ZN7cutlass13device_kernelINS_4conv6kernel13ConvUniversalINS1_16ConvProblemShapeILNS1_8OperatorE0ELi2EEENS1_10collective14CollectiveConvINS1_46MainloopSm90TmaGmmaWarpSpecializedImplicitGemmILS5_0ELi14ELi2EN4cute5tupleIJNSA_1CILi1EEESD_SD_EEENS1_36KernelImplicitTmaWarpSpecializedSm90ELi1EEENSB_IJNSC_ILi64EEESH_NSB_IJNSC_ILi32EEEEEEEEENS_10tfloat32_tESL_NSA_8TiledMMAINSA_8MMA_AtomIJNSA_4SM904GMMA29MMA_64x64x8_F32TF32TF32_SS_TNILNSP_7ScaleInE1ELSR_1EEEEEENSA_6LayoutISE_NSB_IJNSC_ILi0EEESV_SV_EEEEENSB_IJNSA_10UnderscoreESY_SY_EEEEENS7_6detail26Sm90ImplicitGemmTileTraitsINSA_20SM90_TMA_LOAD_IM2COLENSA_14ComposedLayoutINSA_7SwizzleILi3ELi4ELi3EEENSA_18smem_ptr_flag_bitsILi32EEENSU_INSB_IJNSB_IJNSC_ILi8EEES19_EEENSB_IJSI_SD_EEENSB_IJSD_NSC_ILi14EEEEEEEEENSB_IJNSB_IJSI_NSC_ILi256EEEEEENSB_IJSD_SV_EEENSB_IJSV_NSC_ILi2048EEEEEEEEEEEEEvEENS12_INSA_13SM90_TMA_LOADES1M_vEEEENS_8epilogue10collective6detail29Sm90TmaWarpSpecializedAdapterINS1S_15DefaultEpilogueISL_NSB_IJNSB_IJlllEEESD_SV_EEES1X_NS1R_6thread17LinearCombinationISL_Li1EffLNS1Y_9ScaleType4KindE0ELNS_15FloatRoundStyleE2ESL_EENS_4gemm15EpilogueDefaultEEEEEvvEEEEvNT_6ParamsE,@"STO_CUDA_ENTRY STV_DEFAULT"
_ZN7cutlass13device_kernelINS_4conv6kernel13ConvUniversalINS1_16ConvProblemShapeILNS1_8OperatorE0ELi2EEENS1_10collective14CollectiveConvINS1_46MainloopSm90TmaGmmaWarpSpecializedImplicitGemmILS5_0ELi14ELi2EN4cute5tupleIJNSA_1CILi1EEESD_SD_EEENS1_36KernelImplicitTmaWarpSpecializedSm90ELi1EEENSB_IJNSC_ILi64EEESH_NSB_IJNSC_ILi32EEEEEEEEENS_10tfloat32_tESL_NSA_8TiledMMAINSA_8MMA_AtomIJNSA_4SM904GMMA29MMA_64x64x8_F32TF32TF32_SS_TNILNSP_7ScaleInE1ELSR_1EEEEEENSA_6LayoutISE_NSB_IJNSC_ILi0EEESV_SV_EEEEENSB_IJNSA_10UnderscoreESY_SY_EEEEENS7_6detail26Sm90ImplicitGemmTileTraitsINSA_20SM90_TMA_LOAD_IM2COLENSA_14ComposedLayoutINSA_7SwizzleILi3ELi4ELi3EEENSA_18smem_ptr_flag_bitsILi32EEENSU_INSB_IJNSB_IJNSC_ILi8EEES19_EEENSB_IJSI_SD_EEENSB_IJSD_NSC_ILi14EEEEEEEEENSB_IJNSB_IJSI_NSC_ILi256EEEEEENSB_IJSD_SV_EEENSB_IJSV_NSC_ILi2048EEEEEEEEEEEEEvEENS12_INSA_13SM90_TMA_LOADES1M_vEEEENS_8epilogue10collective6detail29Sm90TmaWarpSpecializedAdapterINS1S_15DefaultEpilogueISL_NSB_IJNSB_IJlllEEESD_SV_EEES1X_NS1R_6thread17LinearCombinationISL_Li1EffLNS1Y_9ScaleType4KindE0ELNS_15FloatRoundStyleE2ESL_EENS_4gemm15EpilogueDefaultEEEEEvvEEEEvNT_6ParamsE:
[----:B------:R-:W-:Y:S01]  /*0000*/  LDC R1, c[0x0][0x28] ;  /* 0x00000a00ff017b82 */ /* 0x000fe20000000800 */
[----:B------:R-:W0:Y:S01]  /*0010*/  S2R R8, SR_TID.X ;  /* 0x0000000000087919 */ /* 0x000e220000002100 */
[----:B------:R-:W-:Y:S01]  /*0020*/  ELECT P0, URZ, PT ;  /* 0x00000000003f782f */ /* 0x000fe20003800000 */
[----:B------:R-:W-:Y:S01]  /*0030*/  BSSY B0, `(.L_x_0) ;  /* 0x000000f000007945 */ /* 0x000fe20003800000 */
[--C-:B0-----:R-:W-:Y:S02]  /*0040*/  SHF.R.U32.HI R0, RZ, 0x5, R8.reuse ;  /* 0x00000005ff007819 */ /* 0x101fe40000011608 */
[----:B------:R-:W-:-:S03]  /*0050*/  SHF.R.U32.HI R3, RZ, 0x7, R8 ;  /* 0x00000007ff037819 */ /* 0x000fc60000011608 */
[----:B------:R-:W0:Y:S04]  /*0060*/  SHFL.IDX PT, R2, R0, RZ, 0x1f ;  /* 0x00001fff00027589 */ /* 0x000e2800000e0000 */
[----:B------:R1:W2:Y:S01]  /*0070*/  SHFL.IDX PT, R7, R3, RZ, 0x1f ;  /* 0x00001fff03077589 */ /* 0x0002a200000e0000 */
[----:B0-----:R-:W-:-:S13]  /*0080*/  ISETP.NE.OR P0, PT, R2, RZ, !P0 ;  /* 0x000000ff0200720c */ /* 0x001fda0004705670 */
[----:B-12---:R-:W-:Y:S05]  /*0090*/  @P0 BRA `(.L_x_1) ;  /* 0x0000000000200947 */ /* 0x006fea0003800000 */
[----:B------:R-:W-:Y:S02]  /*00a0*/  ULDC.64 UR4, c[0x0][0x198] ;  /* 0x0000660000047ab9 */ /* 0x000fe40000000a00 */
[----:B------:R-:W-:Y:S02]  /*00b0*/  UIADD3 UR6, UP0, UR4, 0xf0, URZ ;  /* 0x000000f004067890 */ /* 0x000fe4000ff1e03f */
[----:B------:R-:W-:Y:S02]  /*00c0*/  UIADD3 UR4, UP1, UR4, 0x1f0, URZ ;  /* 0x000001f004047890 */ /* 0x000fe4000ff3e03f */
[----:B------:R-:W-:Y:S02]  /*00d0*/  UIADD3.X UR7, URZ, UR5, URZ, UP0, !UPT ;  /* 0x000000053f077290 */ /* 0x000fe400087fe43f */
[----:B------:R-:W-:-:S07]  /*00e0*/  UIADD3.X UR5, URZ, UR5, URZ, UP1, !UPT ;  /* 0x000000053f057290 */ /* 0x000fce0008ffe43f */
[----:B------:R0:W-:Y:S02]  /*00f0*/  UTMACCTL.PF [UR6] ;  /* 0x00000000060079b9 */ /* 0x0001e40008040000 */
[----:B------:R0:W-:Y:S02]  /*0100*/  UTMACCTL.PF [UR4] ;  /* 0x00000000040079b9 */ /* 0x0001e40008040000 */
[----:B0-----:R-:W-:Y:S01]  /*0110*/  NOP ;  /* 0x0000000000007918 */ /* 0x001fe20000000000 */
.L_x_1:
[----:B------:R-:W-:Y:S05]  /*0120*/  BSYNC B0 ;  /* 0x0000000000007941 */ /* 0x000fea0003800000 */
.L_x_0:
[----:B------:R-:W0:Y:S01]  /*0130*/  SHFL.IDX PT, R0, R0, RZ, 0x1f ;  /* 0x00001fff00007589 */ /* 0x000e2200000e0000 */
[----:B------:R-:W-:-:S04]  /*0140*/  SHF.R.S32.HI R3, RZ, 0x1f, R2 ;  /* 0x0000001fff037819 */ /* 0x000fc80000011402 */
[----:B------:R-:W-:Y:S02]  /*0150*/  LEA.HI R3, R3, R2, RZ, 0x2 ;  /* 0x0000000203037211 */ /* 0x000fe400078f10ff */
[----:B0-----:R-:W-:-:S13]  /*0160*/  ISETP.NE.AND P0, PT, R0, RZ, PT ;  /* 0x000000ff0000720c */ /* 0x001fda0003f05270 */
[----:B------:R-:W-:Y:S05]  /*0170*/  @P0 BRA `(.L_x_2) ;  /* 0x0000000000b40947 */ /* 0x000fea0003800000 */
[----:B------:R-:W-:Y:S01]  /*0180*/  ELECT P0, URZ, PT ;  /* 0x00000000003f782f */ /* 0x000fe20003800000 */
[----:B------:R-:W-:-:S12]  /*0190*/  BSSY B0, `(.L_x_2) ;  /* 0x000002b000007945 */ /* 0x000fd80003800000 */
[----:B------:R-:W-:Y:S05]  /*01a0*/  @!P0 BRA `(.L_x_3) ;  /* 0x0000000000a48947 */ /* 0x000fea0003800000 */
[----:B------:R-:W0:Y:S01]  /*01b0*/  S2UR UR8, SR_CgaCtaId ;  /* 0x00000000000879c3 */ /* 0x000e220000008800 */
[----:B------:R-:W-:Y:S01]  /*01c0*/  UMOV UR4, 0x400 ;  /* 0x0000040000047882 */ /* 0x000fe20000000000 */
[----:B------:R-:W-:Y:S01]  /*01d0*/  UMOV UR5, 0x1 ;  /* 0x0000000100057882 */ /* 0x000fe20000000000 */
[----:B------:R-:W-:Y:S02]  /*01e0*/  UMOV UR6, 0x80 ;  /* 0x0000008000067882 */ /* 0x000fe40000000000 */
[----:B------:R-:W-:-:S04]  /*01f0*/  UIADD3 UR6, -UR6, 0x100000, URZ ;  /* 0x0010000006067890 */ /* 0x000fc8000fffe13f */
[----:B------:R-:W-:Y:S02]  /*0200*/  USHF.L.U32 UR7, UR6, 0xb, URZ ;  /* 0x0000000b06077899 */ /* 0x000fe4000800063f */
[----:B------:R-:W-:Y:S02]  /*0210*/  USHF.L.U32 UR6, UR6, 0x1, URZ ;  /* 0x0000000106067899 */ /* 0x000fe4000800063f */
[----:B0-----:R-:W-:Y:S02]  /*0220*/  ULEA UR8, UR8, UR4, 0x18 ;  /* 0x0000000408087291 */ /* 0x001fe4000f8ec03f */
[----:B------:R-:W-:-:S04]  /*0230*/  UIADD3 UR4, -UR5, 0x100000, URZ ;  /* 0x0010000005047890 */ /* 0x000fc8000fffe13f */
[----:B------:R-:W-:Y:S02]  /*0240*/  USHF.L.U32 UR5, UR4, 0xb, URZ ;  /* 0x0000000b04057899 */ /* 0x000fe4000800063f */
[----:B------:R-:W-:Y:S01]  /*0250*/  USHF.L.U32 UR4, UR4, 0x1, URZ ;  /* 0x0000000104047899 */ /* 0x000fe2000800063f */
[----:B------:R-:W0:Y:S11]  /*0260*/  FENCE.VIEW.ASYNC.S ;  /* 0x00000000000073c6 */ /* 0x000e360000000000 */
[----:B0-----:R0:W1:Y:S01]  /*0270*/  SYNCS.EXCH.64 URZ, [UR8+0x38000], UR4 ;  /* 0x03800004083f75b2 */ /* 0x0010620008000100 */
[----:B------:R0:W2:Y:S01]  /*0280*/  SYNCS.EXCH.64 URZ, [UR8+0x38070], UR6 ;  /* 0x03807006083f75b2 */ /* 0x0000a20008000100 */
[----:B------:R0:W3:Y:S01]  /*0290*/  SYNCS.EXCH.64 URZ, [UR8+0x38008], UR4 ;  /* 0x03800804083f75b2 */ /* 0x0000e20008000100 */
[----:B------:R0:W4:Y:S01]  /*02a0*/  SYNCS.EXCH.64 URZ, [UR8+0x38078], UR6 ;  /* 0x03807806083f75b2 */ /* 0x0001220008000100 */
[----:B------:R0:W0:Y:S01]  /*02b0*/  SYNCS.EXCH.64 URZ, [UR8+0x38010], UR4 ;  /* 0x03801004083f75b2 */ /* 0x0000220008000100 */
        /* <DEDUP_REMOVED lines=23> */
[----:B-1234-:R-:W-:Y:S01]  /*0430*/  NOP ;  /* 0x0000000000007918 */ /* 0x01efe20000000000 */
.L_x_3:
[----:B0-----:R-:W-:Y:S05]  /*0440*/  BSYNC B0 ;  /* 0x0000000000007941 */ /* 0x001fea0003800000 */
.L_x_2:
[----:B------:R-:W-:Y:S01]  /*0450*/  ULDC.64 UR4, c[0x0][0x598] ;  /* 0x0001660000047ab9 */ /* 0x000fe20000000a00 */
[----:B------:R-:W-:Y:S01]  /*0460*/  LOP3.LUT R3, R3, 0xfffffffc, RZ, 0xc0, !PT ;  /* 0xfffffffc03037812 */ /* 0x000fe200078ec0ff */
[----:B------:R-:W-:Y:S01]  /*0470*/  NOP ;  /* 0x0000000000007918 */ /* 0x000fe20000000000 */
[----:B------:R-:W-:Y:S01]  /*0480*/  ISETP.NE.U32.AND P0, PT, RZ, UR4, PT ;  /* 0x00000004ff007c0c */ /* 0x000fe2000bf05070 */
[----:B------:R-:W-:Y:S01]  /*0490*/  NOP ;  /* 0x0000000000007918 */ /* 0x000fe20000000000 */
[----:B------:R-:W-:Y:S01]  /*04a0*/  BAR.SYNC.DEFER_BLOCKING 0x0 ;  /* 0x0000000000007b1d */ /* 0x000fe20000010000 */
[----:B------:R-:W-:Y:S01]  /*04b0*/  IMAD.IADD R6, R2, 0x1, -R3 ;  /* 0x0000000102067824 */ /* 0x000fe200078e0a03 */
[----:B------:R-:W-:Y:S02]  /*04c0*/  ISETP.NE.AND.EX P0, PT, RZ, UR5, PT, P0 ;  /* 0x00000005ff007c0c */ /* 0x000fe4000bf05300 */
[C---:B------:R-:W-:Y:S02]  /*04d0*/  ISETP.NE.AND P2, PT, R7.reuse, 0x1, PT ;  /* 0x000000010700780c */ /* 0x040fe40003f45270 */
[----:B------:R-:W-:Y:S01]  /*04e0*/  LOP3.LUT P1, RZ, R7, R6, RZ, 0xfc, !PT ;  /* 0x0000000607ff7212 */ /* 0x000fe2000782fcff */
[----:B------:R-:W-:-:S03]  /*04f0*/  ULDC.64 UR12, c[0x0][0x208] ;  /* 0x00008200000c7ab9 */ /* 0x000fc60000000a00 */
[----:B------:R-:W-:-:S04]  /*0500*/  SEL R3, RZ, 0x1, P1 ;  /* 0x00000001ff037807 */ /* 0x000fc80000800000 */
[----:B------:R-:W-:Y:S01]  /*0510*/  SEL R3, R3, 0x2, P2 ;  /* 0x0000000203037807 */ /* 0x000fe20001000000 */
[----:B------:R-:W-:Y:S06]  /*0520*/  @!P0 BRA `(.L_x_4) ;  /* 0x00000000001c8947 */ /* 0x000fec0003800000 */
[----:B------:R-:W0:Y:S02]  /*0530*/  LDC.64 R4, c[0x0][0x598] ;  /* 0x00016600ff047b82 */ /* 0x000e240000000a00 */
[----:B0-----:R-:W2:Y:S02]  /*0540*/  LDG.E.64 R4, desc[UR12][R4.64] ;  /* 0x0000000c04047981 */ /* 0x001ea4000c1e1b00 */
[----:B--2---:R-:W-:-:S04]  /*0550*/  ISETP.NE.U32.AND P0, PT, R4, RZ, PT ;  /* 0x000000ff0400720c */ /* 0x004fc80003f05070 */
[----:B------:R-:W-:-:S13]  /*0560*/  ISETP.NE.AND.EX P0, PT, R5, RZ, PT, P0 ;  /* 0x000000ff0500720c */ /* 0x000fda0003f05300 */
[----:B------:R-:W-:Y:S05]  /*0570*/  @!P0 BRA `(.L_x_4) ;  /* 0x0000000000088947 */ /* 0x000fea0003800000 */
[----:B------:R2:W5:Y:S01]  /*0580*/  LD.E R0, desc[UR12][R4.64] ;  /* 0x0000000c04007980 */ /* 0x000562000c101900 */
[----:B------:R-:W-:Y:S05]  /*0590*/  BRA `(.L_x_5) ;  /* 0x0000000000207947 */ /* 0x000fea0003800000 */
.L_x_4:
[----:B------:R-:W-:Y:S02]  /*05a0*/  ULDC.64 UR4, c[0x0][0x588] ;  /* 0x0001620000047ab9 */ /* 0x000fe40000000a00 */
[----:B------:R-:W-:-:S04]  /*05b0*/  ISETP.NE.U32.AND P0, PT, RZ, UR4, PT ;  /* 0x00000004ff007c0c */ /* 0x000fc8000bf05070 */
[----:B------:R-:W-:-:S13]  /*05c0*/  ISETP.NE.AND.EX P0, PT, RZ, UR5, PT, P0 ;  /* 0x00000005ff007c0c */ /* 0x000fda000bf05300 */
[----:B------:R-:W-:Y:S05]  /*05d0*/  @!P0 BRA `(.L_x_6) ;  /* 0x00000000000c8947 */ /* 0x000fea0003800000 */
[----:B------:R-:W0:Y:S02]  /*05e0*/  LDC.64 R4, c[0x0][0x588] ;  /* 0x00016200ff047b82 */ /* 0x000e240000000a00 */
[----:B0-----:R0:W5:Y:S01]  /*05f0*/  LDG.E R0, desc[UR12][R4.64] ;  /* 0x0000000c04007981 */ /* 0x001162000c1e1900 */
[----:B------:R-:W-:Y:S05]  /*0600*/  BRA `(.L_x_5) ;  /* 0x0000000000047947 */ /* 0x000fea0003800000 */
.L_x_6:
[----:B------:R-:W1:Y:S02]  /*0610*/  LDC R0, c[0x0][0x580] ;  /* 0x00016000ff007b82 */ /* 0x000e640000000800 */
.L_x_5:
[----:B------:R-:W-:Y:S02]  /*0620*/  ULDC.64 UR4, c[0x0][0x5a0] ;  /* 0x0001680000047ab9 */ /* 0x000fe40000000a00 */
[----:B------:R-:W-:-:S04]  /*0630*/  ISETP.NE.U32.AND P0, PT, RZ, UR4, PT ;  /* 0x00000004ff007c0c */ /* 0x000fc8000bf05070 */
[----:B------:R-:W-:-:S13]  /*0640*/  ISETP.NE.AND.EX P0, PT, RZ, UR5, PT, P0 ;  /* 0x00000005ff007c0c */ /* 0x000fda000bf05300 */
[----:B------:R-:W-:Y:S05]  /*0650*/  @!P0 BRA `(.L_x_7) ;  /* 0x00000000001c8947 */ /* 0x000fea0003800000 */
[----:B0-2---:R-:W0:Y:S02]  /*0660*/  LDC.64 R4, c[0x0][0x5a0] ;  /* 0x00016800ff047b82 */ /* 0x005e240000000a00 */
[----:B0-----:R-:W2:Y:S02]  /*0670*/  LDG.E.64 R4, desc[UR12][R4.64] ;  /* 0x0000000c04047981 */ /* 0x001ea4000c1e1b00 */
[----:B--2---:R-:W-:-:S04]  /*0680*/  ISETP.NE.U32.AND P0, PT, R4, RZ, PT ;  /* 0x000000ff0400720c */ /* 0x004fc80003f05070 */
[----:B------:R-:W-:-:S13]  /*0690*/  ISETP.NE.AND.EX P0, PT, R5, RZ, PT, P0 ;  /* 0x000000ff0500720c */ /* 0x000fda0003f05300 */
[----:B------:R-:W-:Y:S05]  /*06a0*/  @!P0 BRA `(.L_x_7) ;  /* 0x0000000000088947 */ /* 0x000fea0003800000 */
[----:B------:R0:W5:Y:S01]  /*06b0*/  LD.E R2, desc[UR12][R4.64] ;  /* 0x0000000c04027980 */ /* 0x000162000c101900 */
[----:B------:R-:W-:Y:S05]  /*06c0*/  BRA `(.L_x_8) ;  /* 0x0000000000207947 */ /* 0x000fea0003800000 */
.L_x_7:
[----:B------:R-:W-:Y:S02]  /*06d0*/  ULDC.64 UR4, c[0x0][0x590] ;  /* 0x0001640000047ab9 */ /* 0x000fe40000000a00 */
[----:B------:R-:W-:-:S04]  /*06e0*/  ISETP.NE.U32.AND P0, PT, RZ, UR4, PT ;  /* 0x00000004ff007c0c */ /* 0x000fc8000bf05070 */
[----:B------:R-:W-:-:S13]  /*06f0*/  ISETP.NE.AND.EX P0, PT, RZ, UR5, PT, P0 ;  /* 0x00000005ff007c0c */ /* 0x000fda000bf05300 */
[----:B------:R-:W-:Y:S05]  /*0700*/  @!P0 BRA `(.L_x_9) ;  /* 0x00000000000c8947 */ /* 0x000fea0003800000 */
[----:B0-2---:R-:W0:Y:S02]  /*0710*/  LDC.64 R4, c[0x0][0x590] ;  /* 0x00016400ff047b82 */ /* 0x005e240000000a00 */
[----:B0-----:R4:W5:Y:S01]  /*0720*/  LDG.E R2, desc[UR12][R4.64] ;  /* 0x0000000c04027981 */ /* 0x001962000c1e1900 */
[----:B------:R-:W-:Y:S05]  /*0730*/  BRA `(.L_x_8) ;  /* 0x0000000000047947 */ /* 0x000fea0003800000 */
.L_x_9:
[----:B------:R-:W3:Y:S02]  /*0740*/  LDC R2, c[0x0][0x584] ;  /* 0x00016100ff027b82 */ /* 0x000ee40000000800 */
.L_x_8:
[----:B0-2-4-:R-:W0:Y:S01]  /*0750*/  LDC R4, c[0x0][0x3c4] ;  /* 0x0000f100ff047b82 */ /* 0x015e220000000800 */
[----:B------:R-:W-:-:S07]  /*0760*/  ISETP.NE.AND P0, PT, R7, RZ, PT ;  /* 0x000000ff0700720c */ /* 0x000fce0003f05270 */
[----:B------:R-:W2:Y:S01]  /*0770*/  LDC.64 R10, c[0x0][0x3c8] ;  /* 0x0000f200ff0a7b82 */ /* 0x000ea20000000a00 */
[----:B0-----:R-:W-:-:S05]  /*0780*/  VIADD R4, R4, 0x1f ;  /* 0x0000001f04047836 */ /* 0x001fca0000000000 */
[----:B------:R-:W-:-:S04]  /*0790*/  SHF.R.S32.HI R5, RZ, 0x1f, R4 ;  /* 0x0000001fff057819 */ /* 0x000fc80000011404 */
[----:B------:R-:W-:-:S04]  /*07a0*/  LEA.HI R5, R5, R4, RZ, 0x5 ;  /* 0x0000000405057211 */ /* 0x000fc800078f28ff */
[----:B------:R-:W-:-:S05]  /*07b0*/  SHF.R.S32.HI R5, RZ, 0x5, R5 ;  /* 0x00000005ff057819 */ /* 0x000fca0000011405 */
[----:B--2---:R-:W-:-:S04]  /*07c0*/  IMAD R4, R5, R10, RZ ;  /* 0x0000000a05047224 */ /* 0x004fc800078e02ff */
[----:B------:R-:W-:Y:S01]  /*07d0*/  IMAD R4, R4, R11, RZ ;  /* 0x0000000b04047224 */ /* 0x000fe200078e02ff */
[----:B------:R-:W-:Y:S06]  /*07e0*/  @!P0 BRA `(.L_x_10) ;  /* 0x0000003000788947 */ /* 0x000fec0003800000 */
[----:B------:R-:W-:-:S13]  /*07f0*/  ISETP.NE.AND P0, PT, R7, 0x1, PT ;  /* 0x000000010700780c */ /* 0x000fda0003f05270 */
[----:B------:R-:W-:Y:S05]  /*0800*/  @P0 EXIT ;  /* 0x000000000000094d */ /* 0x000fea0003800000 */
[----:B------:R-:W-:Y:S01]  /*0810*/  ISETP.GE.AND P0, PT, R4, 0x1, PT ;  /* 0x000000010400780c */ /* 0x000fe20003f06270 */
[----:B------:R-:W-:Y:S01]  /*0820*/  UMOV UR4, URZ ;  /* 0x0000003f00047c82 */ /* 0x000fe20008000000 */
[----:B------:R-:W-:Y:S02]  /*0830*/  CS2R R54, SRZ ;  /* 0x0000000000367805 */ /* 0x000fe4000001ff00 */
[----:B------:R-:W-:Y:S02]  /*0840*/  CS2R R24, SRZ ;  /* 0x0000000000187805 */ /* 0x000fe4000001ff00 */
[----:B------:R-:W-:Y:S02]  /*0850*/  CS2R R26, SRZ ;  /* 0x00000000001a7805 */ /* 0x000fe4000001ff00 */
[----:B------:R-:W-:Y:S02]  /*0860*/  CS2R R28, SRZ ;  /* 0x00000000001c7805 */ /* 0x000fe4000001ff00 */
[----:B------:R-:W-:-:S02]  /*0870*/  CS2R R30, SRZ ;  /* 0x00000000001e7805 */ /* 0x000fc4000001ff00 */
[----:B------:R-:W-:Y:S02]  /*0880*/  CS2R R32, SRZ ;  /* 0x0000000000207805 */ /* 0x000fe4000001ff00 */
        /* <DEDUP_REMOVED lines=9> */
[----:B------:R-:W-:Y:S01]  /*0920*/  CS2R R52, SRZ ;  /* 0x0000000000347805 */ /* 0x000fe2000001ff00 */
[----:B------:R-:W-:Y:S06]  /*0930*/  @!P0 BRA `(.L_x_11) ;  /* 0x0000000000a88947 */ /* 0x000fec0003800000 */
[----:B------:R-:W-:-:S04]  /*0940*/  LOP3.LUT R5, R3, 0x1, RZ, 0xfc, !PT ;  /* 0x0000000103057812 */ /* 0x000fc800078efcff */
[----:B------:R-:W-:-:S13]  /*0950*/  ISETP.NE.AND P0, PT, R5, 0x3, PT ;  /* 0x000000030500780c */ /* 0x000fda0003f05270 */
[----:B------:R-:W-:Y:S05]  /*0960*/  @!P0 BRA `(.L_x_12) ;  /* 0x0000000000048947 */ /* 0x000fea0003800000 */
[----:B------:R-:W-:Y:S01]  /*0970*/  BPT.TRAP 0x1 ;  /* 0x000000040000795c */ /* 0x000fe20000300000 */
.L_x_12:
[----:B------:R-:W0:Y:S01]  /*0980*/  S2UR UR5, SR_CgaCtaId ;  /* 0x00000000000579c3 */ /* 0x000e220000008800 */
[----:B------:R-:W-:Y:S01]  /*0990*/  SHF.L.U32 R5, RZ, 0x1f, RZ ;  /* 0x0000001fff057819 */ /* 0x000fe200000006ff */
[----:B------:R-:W-:Y:S02]  /*09a0*/  UMOV UR4, 0x400 ;  /* 0x0000040000047882 */ /* 0x000fe40000000000 */
[----:B0-----:R-:W-:-:S12]  /*09b0*/  ULEA UR4, UR5, UR4, 0x18 ;  /* 0x0000000405047291 */ /* 0x001fd8000f8ec03f */
.L_x_13:
[----:B0-----:R-:W-:-:S04]  /*09c0*/  IMAD.U32 R6, RZ, RZ, UR4 ;  /* 0x00000004ff067e24 */ /* 0x001fc8000f8e00ff */
[----:B------:R0:W2:Y:S03]  /*09d0*/  SYNCS.PHASECHK.TRANS64.TRYWAIT P0, [R6+URZ+0x38000], R5 ;  /* 0x03800005060075a7 */ /* 0x0000a6000800017f */
[----:B--2---:R-:W-:Y:S05]  /*09e0*/  @!P0 NANOSLEEP.SYNCS 0x989680 ;  /* 0x009896800000895d */ /* 0x004fea0003900000 */
[----:B------:R-:W2:Y:S02]  /*09f0*/  @!P0 SYNCS.PHASECHK.TRANS64 P0, [R6+URZ+0x38000], R5 ;  /* 0x03800005060085a7 */ /* 0x000ea4000800007f */
[----:B--2---:R-:W-:Y:S05]  /*0a00*/  @!P0 BRA `(.L_x_13) ;  /* 0xfffffffc00ec8947 */ /* 0x004fea000383ffff */
[----:B------:R-:W-:Y:S01]  /*0a10*/  UIADD3 UR5, UR4, 0x1c000, URZ ;  /* 0x0001c00004057890 */ /* 0x000fe2000fffe03f */
[----:B------:R-:W-:Y:S01]  /*0a20*/  WARPGROUP.ARRIVE ;  /* 0x00000000000079c5 */ /* 0x000fe20000000000 */
[----:B------:R-:W-:Y:S02]  /*0a30*/  USHF.R.U32.HI UR4, URZ, 0x4, UR4 ;  /* 0x000000043f047899 */ /* 0x000fe40008011604 */
[----:B------:R-:W-:Y:S02]  /*0a40*/  USHF.R.U32.HI UR5, URZ, 0x4, UR5 ;  /* 0x000000043f057899 */ /* 0x000fe40008011605 */
[----:B------:R-:W-:Y:S02]  /*0a50*/  ULOP3.LUT UR4, UR4, 0x3fff, URZ, 0xc0, !UPT ;  /* 0x00003fff04047892 */ /* 0x000fe4000f8ec03f */
[----:B------:R-:W-:Y:S02]  /*0a60*/  ULOP3.LUT UR5, UR5, 0x3fff, URZ, 0xc0, !UPT ;  /* 0x00003fff05057892 */ /* 0x000fe4000f8ec03f */
[----:B------:R-:W-:-:S02]  /*0a70*/  ULOP3.LUT UR9, UR4, 0x10000, URZ, 0xfc, !UPT ;  /* 0x0001000004097892 */ /* 0x000fc4000f8efc3f */
[----:B------:R-:W-:Y:S01]  /*0a80*/  ULOP3.LUT UR8, UR5, 0x10000, URZ, 0xfc, !UPT ;  /* 0x0001000005087892 */ /* 0x000fe2000f8efc3f */
[----:B------:R-:W-:Y:S02]  /*0a90*/  UMOV UR7, 0x40000040 ;  /* 0x4000004000077882 */ /* 0x000fe40000000000 */
[----:B------:R-:W-:Y:S02]  /*0aa0*/  UMOV UR5, 0x40000040 ;  /* 0x4000004000057882 */ /* 0x000fe40000000000 */
[----:B------:R-:W-:Y:S02]  /*0ab0*/  UMOV UR4, UR9 ;  /* 0x0000000900047c82 */ /* 0x000fe40008000000 */
[----:B------:R-:W-:Y:S02]  /*0ac0*/  UMOV UR6, UR8 ;  /* 0x0000000800067c82 */ /* 0x000fe40008000000 */
[----:B------:R-:W-:Y:S01]  /*0ad0*/  HGMMA.64x64x8.F32.TF32 R24, gdesc[UR4], RZ, !UPT ;  /* 0x04e00000041879f0 */ /* 0x000fe2000c7028ff */
[----:B------:R-:W-:-:S02]  /*0ae0*/  UIADD3 UR4, UR9, 0x2, URZ ;  /* 0x0000000209047890 */ /* 0x000fc4000fffe03f */
[----:B------:R-:W-:Y:S01]  /*0af0*/  UIADD3 UR6, UR8, 0x2, URZ ;  /* 0x0000000208067890 */ /* 0x000fe2000fffe03f */
[----:B------:R-:W-:Y:S01]  /*0b00*/  UMOV UR5, 0x40000040 ;  /* 0x4000004000057882 */ /* 0x000fe20000000000 */
[----:B------:R-:W-:-:S07]  /*0b10*/  UMOV UR7, 0x40000040 ;  /* 0x4000004000077882 */ /* 0x000fce0000000000 */
[----:B------:R-:W-:Y:S01]  /*0b20*/  HGMMA.64x64x8.F32.TF32 R24, gdesc[UR4], R24 ;  /* 0x04e00000041879f0 */ /* 0x000fe20008702818 */
[----:B------:R-:W-:Y:S02]  /*0b30*/  UIADD3 UR4, UR9, 0x4, URZ ;  /* 0x0000000409047890 */ /* 0x000fe4000fffe03f */
        /* <DEDUP_REMOVED lines=8> */
[----:B------:R-:W-:Y:S01]  /*0bc0*/  HGMMA.64x64x8.F32.TF32 R24, gdesc[UR4], R24, gsb0 ;  /* 0x04e00000041879f0 */ /* 0x000fe20008002818 */
[----:B------:R-:W-:-:S05]  /*0bd0*/  UMOV UR4, 0x1 ;  /* 0x0000000100047882 */ /* 0x000fca0000000000 */
.L_x_11:
[----:B0-----:R-:W-:-:S05]  /*0be0*/  VIMNMX R5, R4, 0x1, PT ;  /* 0x0000000104057848 */ /* 0x001fca0003fe0100 */
[----:B------:R-:W-:-:S05]  /*0bf0*/  IMAD.IADD R6, R4, 0x1, -R5 ;  /* 0x0000000104067824 */ /* 0x000fca00078e0a05 */
[----:B------:R-:W-:-:S13]  /*0c00*/  ISETP.GE.AND P0, PT, R6, 0x1, PT ;  /* 0x000000010600780c */ /* 0x000fda0003f06270 */
[----:B------:R-:W-:Y:S05]  /*0c10*/  @!P0 BRA `(.L_x_14) ;  /* 0x0000000400188947 */ /* 0x000fea0003800000 */
[----:B------:R-:W0:Y:S01]  /*0c20*/  S2UR UR6, SR_CgaCtaId ;  /* 0x00000000000679c3 */ /* 0x000e220000008800 */
[----:B------:R-:W-:Y:S01]  /*0c30*/  UMOV UR5, 0x400 ;  /* 0x0000040000057882 */ /* 0x000fe20000000000 */
[----:B------:R-:W-:Y:S01]  /*0c40*/  LOP3.LUT R10, R3, 0x1, RZ, 0xfc, !PT ;  /* 0x00000001030a7812 */ /* 0x000fe200078efcff */
[----:B------:R-:W-:Y:S01]  /*0c50*/  IMAD.MOV.U32 R9, RZ, RZ, RZ ;  /* 0x000000ffff097224 */ /* 0x000fe200078e00ff */
[----:B------:R-:W-:Y:S01]  /*0c60*/  UISETP.NE.U32.AND UP0, UPT, UR4, URZ, UPT ;  /* 0x0000003f0400728c */ /* 0x000fe2000bf05070 */
[----:B------:R-:W-:Y:S01]  /*0c70*/  IMAD.MOV.U32 R5, RZ, RZ, R6 ;  /* 0x000000ffff057224 */ /* 0x000fe200078e0006 */
[----:B0-----:R-:W-:-:S04]  /*0c80*/  ULEA UR14, UR6, UR5, 0x18 ;  /* 0x00000005060e7291 */ /* 0x001fc8000f8ec03f */
[----:B------:R-:W-:Y:S02]  /*0c90*/  UIADD3 UR6, UR14, 0x1c000, URZ ;  /* 0x0001c0000e067890 */ /* 0x000fe4000fffe03f */
[----:B------:R-:W-:Y:S02]  /*0ca0*/  USHF.R.U32.HI UR5, URZ, 0x4, UR14 ;  /* 0x000000043f057899 */ /* 0x000fe4000801160e */
[----:B------:R-:W-:Y:S02]  /*0cb0*/  USHF.R.U32.HI UR6, URZ, 0x4, UR6 ;  /* 0x000000043f067899 */ /* 0x000fe40008011606 */
[----:B------:R-:W-:Y:S02]  /*0cc0*/  ULOP3.LUT UR5, UR5, 0x3fff, URZ, 0xc0, !UPT ;  /* 0x00003fff05057892 */ /* 0x000fe4000f8ec03f */
[----:B------:R-:W-:Y:S02]  /*0cd0*/  ULOP3.LUT UR6, UR6, 0x3fff, URZ, 0xc0, !UPT ;  /* 0x00003fff06067892 */ /* 0x000fe4000f8ec03f */
[----:B------:R-:W-:-:S02]  /*0ce0*/  ULOP3.LUT UR15, UR5, 0x10000, URZ, 0xfc, !UPT ;  /* 0x00010000050f7892 */ /* 0x000fc4000f8efc3f */
[----:B------:R-:W-:Y:S01]  /*0cf0*/  ULOP3.LUT UR16, UR6, 0x10000, URZ, 0xfc, !UPT ;  /* 0x0001000006107892 */ /* 0x000fe2000f8efc3f */
[----:B------:R-:W-:-:S11]  /*0d00*/  UMOV UR5, URZ ;  /* 0x0000003f00057c82 */ /* 0x000fd60008000000 */
.L_x_19:
[----:B------:R-:W-:-:S13]  /*0d10*/  ISETP.NE.AND P1, PT, R10, 0x3, PT ;  /* 0x000000030a00780c */ /* 0x000fda0003f25270 */
[----:B0-----:R-:W-:Y:S05]  /*0d20*/  @!P1 BRA `(.L_x_15) ;  /* 0x0000000000049947 */ /* 0x001fea0003800000 */
[----:B------:R-:W-:Y:S01]  /*0d30*/  BPT.TRAP 0x1 ;  /* 0x000000040000795c */ /* 0x000fe20000300000 */
.L_x_15:
[----:B------:R-:W-:Y:S01]  /*0d40*/  SHF.L.U32 R7, R9, 0x1f, RZ ;  /* 0x0000001f09077819 */ /* 0x000fe200000006ff */
[----:B------:R-:W-:-:S12]  /*0d50*/  ULEA UR6, UR4, UR14, 0x3 ;  /* 0x0000000e04067291 */ /* 0x000fd8000f8e183f */
.L_x_16:
[----:B0-----:R-:W-:-:S04]  /*0d60*/  IMAD.U32 R8, RZ, RZ, UR6 ;  /* 0x00000006ff087e24 */ /* 0x001fc8000f8e00ff */
[----:B------:R0:W2:Y:S03]  /*0d70*/  SYNCS.PHASECHK.TRANS64.TRYWAIT P0, [R8+URZ+0x38000], R7 ;  /* 0x03800007080075a7 */ /* 0x0000a6000800017f */
[----:B--2---:R-:W-:Y:S05]  /*0d80*/  @!P0 NANOSLEEP.SYNCS 0x989680 ;  /* 0x009896800000895d */ /* 0x004fea0003900000 */
[----:B------:R-:W2:Y:S02]  /*0d90*/  @!P0 SYNCS.PHASECHK.TRANS64 P0, [R8+URZ+0x38000], R7 ;  /* 0x03800007080085a7 */ /* 0x000ea4000800007f */
[----:B--2---:R-:W-:Y:S05]  /*0da0*/  @!P0 BRA `(.L_x_16) ;  /* 0xfffffffc00ec8947 */ /* 0x004fea000383ffff */
[----:B------:R-:W-:Y:S01]  /*0db0*/  ULEA UR6, UR4, UR15, 0x9 ;  /* 0x0000000f04067291 */ /* 0x000fe2000f8e483f */
[----:B------:R-:W-:Y:S01]  /*0dc0*/  WARPGROUP.ARRIVE ;  /* 0x00000000000079c5 */ /* 0x000fe20000000000 */
[----:B------:R-:W-:Y:S01]  /*0dd0*/  ULEA UR7, UR4, UR16, 0x9 ;  /* 0x0000001004077291 */ /* 0x000fe2000f8e483f */
[----:B------:R-:W-:Y:S01]  /*0de0*/  UMOV UR9, 0x40000040 ;  /* 0x4000004000097882 */ /* 0x000fe20000000000 */
[----:B------:R-:W-:-:S03]  /*0df0*/  UMOV UR11, 0x40000040 ;  /* 0x40000040000b7882 */ /* 0x000fc60000000000 */
[----:B------:R-:W-:Y:S02]  /*0e00*/  UMOV UR8, UR6 ;  /* 0x0000000600087c82 */ /* 0x000fe40008000000 */
[----:B------:R-:W-:Y:S02]  /*0e10*/  UMOV UR10, UR7 ;  /* 0x00000007000a7c82 */ /* 0x000fe40008000000 */
[----:B------:R-:W-:Y:S01]  /*0e20*/  HGMMA.64x64x8.F32.TF32 R24, gdesc[UR8], R24, UP0 ;  /* 0x04e00000081879f0 */ /* 0x000fe2000bf02818 */
        /* <DEDUP_REMOVED lines=14> */
[----:B------:R-:W-:Y:S03]  /*0f10*/  HGMMA.64x64x8.F32.TF32 R24, gdesc[UR8], R24, gsb0 ;  /* 0x04e00000081879f0 */ /* 0x000fe60008002818 */
[----:B------:R-:W-:Y:S02]  /*0f20*/  WARPGROUP.DEPBAR.LE gsb0, 0x1 ;  /* 0x00008000000079c5 */ /* 0x000fe40000010100 */
[----:B------:R-:W-:Y:S05]  /*0f30*/  @!P1 BRA `(.L_x_17) ;  /* 0x0000000000049947 */ /* 0x000fea0003800000 */
[----:B------:R-:W-:Y:S01]  /*0f40*/  BPT.TRAP 0x1 ;  /* 0x000000040000795c */ /* 0x000fe20000300000 */
.L_x_17:
[----:B------:R-:W-:Y:S01]  /*0f50*/  ULEA UR6, UR5, UR14, 0x3 ;  /* 0x0000000e05067291 */ /* 0x000fe2000f8e183f */
[----:B------:R-:W-:-:S03]  /*0f60*/  ISETP.GT.U32.AND P0, PT, R3, 0x1, PT ;  /* 0x000000010300780c */ /* 0x000fc60003f04070 */
[----:B------:R-:W-:-:S04]  /*0f70*/  UIADD3 UR6, UR6, 0x38070, URZ ;  /* 0x0003807006067890 */ /* 0x000fc8000fffe03f */
[----:B------:R-:W-:-:S09]  /*0f80*/  UPRMT UR6, URZ, 0x654, UR6 ;  /* 0x000006543f067896 */ /* 0x000fd20008000006 */
[----:B------:R-:W-:Y:S01]  /*0f90*/  SYNCS.ARRIVE.TRANS64.RED.A1T0 RZ, [UR6], RZ ;  /* 0x000000ffffff79a7 */ /* 0x000fe20008100406 */
[----:B------:R-:W-:Y:S05]  /*0fa0*/  @P0 BRA `(.L_x_18) ;  /* 0x0000000000040947 */ /* 0x000fea0003800000 */
[----:B------:R-:W-:Y:S01]  /*0fb0*/  BPT.TRAP 0x1 ;  /* 0x000000040000795c */ /* 0x000fe20000300000 */
.L_x_18:
[----:B------:R-:W-:Y:S01]  /*0fc0*/  UIADD3 UR4, UR4, 0x1, URZ ;  /* 0x0000000104047890 */ /* 0x000fe2000fffe03f */
[C---:B------:R-:W-:Y:S01]  /*0fd0*/  ISETP.GT.AND P0, PT, R5.reuse, 0x1, PT ;  /* 0x000000010500780c */ /* 0x040fe20003f04270 */
[----:B------:R-:W-:Y:S01]  /*0fe0*/  UIADD3 UR5, UR5, 0x1, URZ ;  /* 0x0000000105057890 */ /* 0x000fe2000fffe03f */
[----:B------:R-:W-:Y:S01]  /*0ff0*/  VIADD R5, R5, 0xffffffff ;  /* 0xffffffff05057836 */ /* 0x000fe20000000000 */
[----:B------:R-:W-:Y:S02]  /*1000*/  UISETP.NE.AND UP0, UPT, UR4, 0xe, UPT ;  /* 0x0000000e0400788c */ /* 0x000fe4000bf05270 */
[----:B------:R-:W-:Y:S02]  /*1010*/  UISETP.NE.AND UP1, UPT, UR5, 0xe, UPT ;  /* 0x0000000e0500788c */ /* 0x000fe4000bf25270 */
[----:B------:R-:W-:Y:S02]  /*1020*/  USEL UR6, URZ, 0x1, UP0 ;  /* 0x000000013f067887 */ /* 0x000fe40008000000 */
[----:B------:R-:W-:-:S02]  /*1030*/  USEL UR4, UR4, URZ, UP0 ;  /* 0x0000003f04047287 */ /* 0x000fc40008000000 */
[----:B------:R-:W-:Y:S02]  /*1040*/  USEL UR5, UR5, URZ, UP1 ;  /* 0x0000003f05057287 */ /* 0x000fe40008800000 */
[----:B------:R-:W-:Y:S01]  /*1050*/  UPLOP3.LUT UP0, UPT, UPT, UPT, UPT, 0x80, 0x0 ;  /* 0x000000000000789c */ /* 0x000fe20003f0f070 */
[----:B------:R-:W-:Y:S01]  /*1060*/  LOP3.LUT R9, R9, UR6, RZ, 0x3c, !PT ;  /* 0x0000000609097c12 */ /* 0x000fe2000f8e3cff */
[----:B------:R-:W-:Y:S09]  /*1070*/  @P0 BRA `(.L_x_19) ;  /* 0xfffffffc00240947 */ /* 0x000ff2000383ffff */
.L_x_14:
[----:B------:R-:W-:Y:S01]  /*1080*/  ISETP.GE.AND P0, PT, R4, 0x1, PT ;  /* 0x000000010400780c */ /* 0x000fe20003f06270 */
[----:B------:R-:W-:-:S12]  /*1090*/  WARPGROUP.DEPBAR.LE gsb0, 0x0 ;  /* 0x00008000000079c5 */ /* 0x000fd80000010000 */
[----:B------:R-:W-:Y:S05]  /*10a0*/  @!P0 BRA `(.L_x_20) ;  /* 0x0000000000488947 */ /* 0x000fea0003800000 */
[----:B------:R-:W-:-:S04]  /*10b0*/  LOP3.LUT R4, R3, 0x1, RZ, 0xfc, !PT ;  /* 0x0000000103047812 */ /* 0x000fc800078efcff */
[----:B------:R-:W-:-:S13]  /*10c0*/  ISETP.NE.AND P0, PT, R4, 0x3, PT ;  /* 0x000000030400780c */ /* 0x000fda0003f05270 */
[----:B------:R-:W-:Y:S05]  /*10d0*/  @!P0 BRA `(.L_x_21) ;  /* 0x0000000000048947 */ /* 0x000fea0003800000 */
[----:B------:R-:W-:Y:S01]  /*10e0*/  BPT.TRAP 0x1 ;  /* 0x000000040000795c */ /* 0x000fe20000300000 */
.L_x_21:
[----:B0-----:R-:W0:Y:S01]  /*10f0*/  S2R R7, SR_CgaCtaId ;  /* 0x0000000000077919 */ /* 0x001e220000008800 */
[----:B------:R-:W-:Y:S02]  /*1100*/  SHF.R.U32.HI R4, RZ, 0x1, R6 ;  /* 0x00000001ff047819 */ /* 0x000fe40000011606 */
[----:B------:R-:W-:-:S03]  /*1110*/  ISETP.GT.U32.AND P0, PT, R3, 0x1, PT ;  /* 0x000000010300780c */ /* 0x000fc60003f04070 */
[----:B------:R-:W-:Y:S01]  /*1120*/  IMAD.WIDE.U32 R4, R4, -0x6db6db6d, RZ ;  /* 0x9249249304047825 */ /* 0x000fe200078e00ff */
[----:B------:R-:W-:-:S04]  /*1130*/  MOV R4, 0x400 ;  /* 0x0000040000047802 */ /* 0x000fc80000000f00 */
[----:B------:R-:W-:-:S05]  /*1140*/  SHF.R.U32.HI R5, RZ, 0x2, R5 ;  /* 0x00000002ff057819 */ /* 0x000fca0000011605 */
[----:B------:R-:W-:Y:S01]  /*1150*/  IMAD R6, R5, -0xe, R6 ;  /* 0xfffffff205067824 */ /* 0x000fe200078e0206 */
[----:B0-----:R-:W-:-:S05]  /*1160*/  LEA R7, R7, R4, 0x18 ;  /* 0x0000000407077211 */ /* 0x001fca00078ec0ff */
[----:B------:R-:W-:-:S04]  /*1170*/  IMAD R6, R6, 0x8, R7 ;  /* 0x0000000806067824 */ /* 0x000fc800078e0207 */
[----:B------:R-:W-:-:S05]  /*1180*/  VIADD R6, R6, 0x38070 ;  /* 0x0003807006067836 */ /* 0x000fca0000000000 */
[----:B------:R-:W-:-:S04]  /*1190*/  PRMT R6, RZ, 0x654, R6 ;  /* 0x00000654ff067816 */ /* 0x000fc80000000006 */
[----:B------:R2:W-:Y:S01]  /*11a0*/  SYNCS.ARRIVE.TRANS64.RED.A1T0 RZ, [R6+URZ], RZ ;  /* 0x000000ff06ff79a7 */ /* 0x0005e2000810043f */
[----:B------:R-:W-:Y:S05]  /*11b0*/  @P0 BRA `(.L_x_20) ;  /* 0x0000000000040947 */ /* 0x000fea0003800000 */
[----:B------:R-:W-:Y:S01]  /*11c0*/  BPT.TRAP 0x1 ;  /* 0x000000040000795c */ /* 0x000fe20000300000 */
.L_x_20:
[----:B------:R-:W4:Y:S01]  /*11d0*/  S2R R4, SR_TID.X ;  /* 0x0000000000047919 */ /* 0x000f220000002100 */
[----:B------:R-:W-:Y:S01]  /*11e0*/  ULDC.64 UR4, c[0x0][0x280] ;  /* 0x0000a00000047ab9 */ /* 0x000fe20000000a00 */
[----:B--2---:R-:W2:Y:S01]  /*11f0*/  S2R R6, SR_CTAID.Y ;  /* 0x0000000000067919 */ /* 0x004ea20000002600 */
[----:B------:R-:W0:Y:S01]  /*1200*/  S2R R11, SR_CTAID.X ;  /* 0x00000000000b7919 */ /* 0x000e220000002500 */
[----:B----4-:R-:W-:-:S04]  /*1210*/  SHF.R.S32.HI R3, RZ, 0x1f, R4 ;  /* 0x0000001fff037819 */ /* 0x010fc80000011404 */
[----:B------:R-:W-:Y:S01]  /*1220*/  LEA.HI R3, R3, R4, RZ, 0x7 ;  /* 0x0000000403037211 */ /* 0x000fe200078f38ff */
[----:B--2---:R-:W-:-:S03]  /*1230*/  IMAD.SHL.U32 R6, R6, 0x40, RZ ;  /* 0x0000004006067824 */ /* 0x004fc600078e00ff */
[----:B------:R-:W-:Y:S02]  /*1240*/  LOP3.LUT R3, R3, 0xffffff80, RZ, 0xc0, !PT ;  /* 0xffffff8003037812 */ /* 0x000fe400078ec0ff */
[----:B------:R-:W-:-:S03]  /*1250*/  ISETP.GE.AND P0, PT, R6, UR5, PT ;  /* 0x0000000506007c0c */ /* 0x000fc6000bf06270 */
[----:B------:R-:W-:Y:S02]  /*1260*/  IMAD.IADD R5, R4, 0x1, -R3 ;  /* 0x0000000104057824 */ /* 0x000fe400078e0a03 */
[----:B0-----:R-:W-:-:S03]  /*1270*/  IMAD.SHL.U32 R3, R11, 0x40, RZ ;  /* 0x000000400b037824 */ /* 0x001fc600078e00ff */
[----:B------:R-:W-:Y:S02]  /*1280*/  SHF.R.S32.HI R8, RZ, 0x1f, R5 ;  /* 0x0000001fff087819 */ /* 0x000fe40000011405 */
[----:B------:R-:W-:Y:S02]  /*1290*/  ISETP.GE.OR P0, PT, R3, UR4, P0 ;  /* 0x0000000403007c0c */ /* 0x000fe40008706670 */
[----:B------:R-:W-:-:S04]  /*12a0*/  LEA.HI R4, R8, R5, RZ, 0x2 ;  /* 0x0000000508047211 */ /* 0x000fc800078f10ff */
[--C-:B------:R-:W-:Y:S02]  /*12b0*/  SHF.R.S32.HI R7, RZ, 0x2, R4.reuse ;  /* 0x00000002ff077819 */ /* 0x100fe40000011404 */
[----:B------:R-:W-:-:S04]  /*12c0*/  SHF.R.S32.HI R10, RZ, 0x1f, R4 ;  /* 0x0000001fff0a7819 */ /* 0x000fc80000011404 */
[----:B------:R-:W-:-:S04]  /*12d0*/  LEA.HI R10, R10, R7, RZ, 0x3 ;  /* 0x000000070a0a7211 */ /* 0x000fc800078f18ff */
[----:B------:R-:W-:Y:S01]  /*12e0*/  LOP3.LUT R12, R10, 0xfffffff8, RZ, 0xc0, !PT ;  /* 0xfffffff80a0c7812 */ /* 0x000fe200078ec0ff */
[----:B------:R-:W-:Y:S06]  /*12f0*/  @P0 EXIT ;  /* 0x000000000000094d */ /* 0x000fec0003800000 */
[----:B------:R-:W0:Y:S01]  /*1300*/  LDC.64 R16, c[0x0][0x5d0] ;  /* 0x00017400ff107b82 */ /* 0x000e220000000a00 */
[----:B------:R-:W-:Y:S01]  /*1310*/  LOP3.LUT R10, R4, 0x7ffffffc, RZ, 0xc0, !PT ;  /* 0x7ffffffc040a7812 */ /* 0x000fe200078ec0ff */
[----:B------:R-:W-:Y:S01]  /*1320*/  IMAD.IADD R4, R7, 0x1, -R12 ;  /* 0x0000000107047824 */ /* 0x000fe200078e0a0c */
[----:B------:R-:W-:Y:S02]  /*1330*/  LEA.HI R8, R8, R5, RZ, 0x5 ;  /* 0x0000000508087211 */ /* 0x000fe400078f28ff */
[----:B---3-5:R-:W-:Y:S01]  /*1340*/  FSETP.NEU.AND P1, PT, R2, RZ, PT ;  /* 0x000000ff0200720b */ /* 0x028fe20003f2d000 */
[----:B------:R-:W-:Y:S01]  /*1350*/  IMAD.IADD R10, R5, 0x1, -R10 ;  /* 0x00000001050a7824 */ /* 0x000fe200078e0a0a */
[----:B------:R-:W-:Y:S02]  /*1360*/  SHF.R.S32.HI R5, RZ, 0x1f, R4 ;  /* 0x0000001fff057819 */ /* 0x000fe40000011404 */
[----:B------:R-:W-:Y:S01]  /*1370*/  SHF.R.S32.HI R12, RZ, 0x5, R8 ;  /* 0x00000005ff0c7819 */ /* 0x000fe20000011408 */
[----:B------:R-:W-:-:S02]  /*1380*/  IMAD.SHL.U32 R7, R10, 0x2, RZ ;  /* 0x000000020a077824 */ /* 0x000fc400078e00ff */
[----:B------:R-:W-:-:S03]  /*1390*/  IMAD.WIDE R10, R11, 0x40, R4 ;  /* 0x000000400b0a7825 */ /* 0x000fc600078e0204 */
[----:B------:R-:W-:Y:S01]  /*13a0*/  SHF.R.S32.HI R9, RZ, 0x1f, R7 ;  /* 0x0000001fff097819 */ /* 0x000fe20000011407 */
[----:B------:R-:W-:Y:S01]  /*13b0*/  IMAD R5, R12, -0x10, -R3 ;  /* 0xfffffff00c057824 */ /* 0x000fe200078e0a03 */
[----:B------:R-:W-:Y:S01]  /*13c0*/  IADD3 R8, P0, R6, R7, RZ ;  /* 0x0000000706087210 */ /* 0x000fe20007f1e0ff */
[----:B------:R-:W-:Y:S01]  /*13d0*/  IMAD.WIDE R10, R12, 0x10, R10 ;  /* 0x000000100c0a7825 */ /* 0x000fe200078e020a */
[----:B------:R-:W-:Y:S02]  /*13e0*/  IADD3 R3, -R7, UR5, -R6 ;  /* 0x0000000507037c10 */ /* 0x000fe4000fffe906 */
[----:B------:R-:W-:Y:S02]  /*13f0*/  LEA.HI.X.SX32 R9, R6, R9, 0x1, P0 ;  /* 0x0000000906097211 */ /* 0x000fe400000f0eff */
[----:B------:R-:W-:Y:S01]  /*1400*/  IADD3 R4, R5, UR4, -R4 ;  /* 0x0000000405047c10 */ /* 0x000fe2000fffe804 */
[-C--:B0-----:R-:W-:Y:S01]  /*1410*/  IMAD R5, R11, R16.reuse, RZ ;  /* 0x000000100b057224 */ /* 0x081fe200078e02ff */
[----:B------:R-:W-:Y:S01]  /*1420*/  ISETP.GT.AND P0, PT, R3, RZ, PT ;  /* 0x000000ff0300720c */ /* 0x000fe20003f04270 */
[----:B------:R-:W-:-:S03]  /*1430*/  IMAD.WIDE.U32 R12, R10, R16, R8 ;  /* 0x000000100a0c7225 */ /* 0x000fc600078e0008 */
[----:B------:R-:W-:Y:S01]  /*1440*/  ISETP.GT.AND P3, PT, R4, RZ, P0 ;  /* 0x000000ff0400720c */ /* 0x000fe20000764270 */
[----:B------:R-:W-:Y:S01]  /*1450*/  IMAD R19, R10, R17, R5 ;  /* 0x000000110a137224 */ /* 0x000fe200078e0205 */
[C---:B------:R-:W-:Y:S01]  /*1460*/  SHF.L.U64.HI R5, R16.reuse, 0x3, R17 ;  /* 0x0000000310057819 */ /* 0x040fe20000010211 */
[----:B------:R-:W-:Y:S02]  /*1470*/  IMAD.SHL.U32 R16, R16, 0x8, RZ ;  /* 0x0000000810107824 */ /* 0x000fe400078e00ff */
[----:B------:R-:W-:Y:S01]  /*1480*/  IMAD.IADD R19, R13, 0x1, R19 ;  /* 0x000000010d137824 */ /* 0x000fe200078e0213 */
[----:B------:R-:W-:Y:S07]  /*1490*/  @!P1 BRA `(.L_x_22) ;  /* 0x0000001800649947 */ /* 0x000fee0003800000 */
[----:B------:R-:W-:Y:S01]  /*14a0*/  ULDC.64 UR6, c[0x0][0x5b0] ;  /* 0x00016c0000067ab9 */ /* 0x000fe20000000a00 */
[----:B------:R-:W-:Y:S01]  /*14b0*/  ULDC.64 UR8, c[0x0][0x5a8] ;  /* 0x00016a0000087ab9 */ /* 0x000fe20000000a00 */
[----:B------:R-:W-:Y:S01]  /*14c0*/  IMAD R17, R11, UR6, RZ ;  /* 0x000000060b117c24 */ /* 0x000fe2000f8e02ff */
[----:B------:R-:W-:Y:S01]  /*14d0*/  ULDC.64 UR4, c[0x0][0x5c8] ;  /* 0x0001720000047ab9 */ /* 0x000fe20000000a00 */
[----:B------:R-:W-:-:S04]  /*14e0*/  IMAD.WIDE.U32 R14, R10, UR6, R8 ;  /* 0x000000060a0e7c25 */ /* 0x000fc8000f8e0008 */
[----:B------:R-:W-:Y:S01]  /*14f0*/  IMAD R17, R10, UR7, R17 ;  /* 0x000000070a117c24 */ /* 0x000fe2000f8e0211 */
[----:B------:R-:W-:-:S03]  /*1500*/  LEA R6, P1, R14, UR8, 0x2 ;  /* 0x000000080e067c11 */ /* 0x000fc6000f8210ff */
[----:B------:R-:W-:-:S05]  /*1510*/  IMAD.IADD R7, R15, 0x1, R17 ;  /* 0x000000010f077824 */ /* 0x000fca00078e0211 */
[----:B------:R-:W-:-:S05]  /*1520*/  LEA.HI.X R7, R14, UR9, R7, 0x2, P1 ;  /* 0x000000090e077c11 */ /* 0x000fca00088f1407 */
[----:B------:R-:W2:Y:S01]  /*1530*/  @P3 LDG.E.LTC128B R18, desc[UR12][R6.64] ;  /* 0x0000000c06123981 */ /* 0x000ea2000c1e1920 */
[C---:B------:R-:W-:Y:S01]  /*1540*/  LEA R14, P4, R12.reuse, UR4, 0x2 ;  /* 0x000000040c0e7c11 */ /* 0x040fe2000f8810ff */
[----:B------:R-:W-:Y:S01]  /*1550*/  BSSY B0, `(.L_x_23) ;  /* 0x000000b000007945 */ /* 0x000fe20003800000 */
[----:B------:R-:W-:Y:S02]  /*1560*/  ISETP.GT.AND P1, PT, R3, 0x1, PT ;  /* 0x000000010300780c */ /* 0x000fe40003f24270 */
[----:B------:R-:W-:Y:S02]  /*1570*/  LEA.HI.X R15, R12, UR5, R19, 0x2, P4 ;  /* 0x000000050c0f7c11 */ /* 0x000fe4000a0f1413 */
[----:B------:R-:W-:Y:S02]  /*1580*/  ISETP.GT.AND P2, PT, R4, RZ, P1 ;  /* 0x000000ff0400720c */ /* 0x000fe40000f44270 */
[----:B--2---:R-:W-:-:S05]  /*1590*/  LOP3.LUT R13, R18, 0xffffe000, RZ, 0xc0, !PT ;  /* 0xffffe000120d7812 */ /* 0x004fca00078ec0ff */
[----:B------:R-:W-:-:S04]  /*15a0*/  FMUL R13, R13, R2 ;  /* 0x000000020d0d7220 */ /* 0x000fc80000400000 */
[----:B-1----:R-:W-:-:S05]  /*15b0*/  FFMA R13, R24, R0, R13 ;  /* 0x00000000180d7223 */ /* 0x002fca000000000d */
[----:B------:R-:W-:-:S05]  /*15c0*/  F2FP.TF32.F32.PACK_B R13, R13 ;  /* 0x0000000dff0d723e */ /* 0x000fca00024050ff */
[----:B------:R0:W-:Y:S01]  /*15d0*/  @P3 STG.E desc[UR12][R14.64], R13 ;  /* 0x0000000d0e003986 */ /* 0x0001e2000c10190c */
[----:B------:R-:W-:Y:S05]  /*15e0*/  @!P2 BRA `(.L_x_24) ;  /* 0x000000000004a947 */ /* 0x000fea0003800000 */
[----:B------:R1:W5:Y:S02]  /*15f0*/  LDG.E.LTC128B R18, desc[UR12][R6.64+0x4] ;  /* 0x0000040c06127981 */ /* 0x000364000c1e1920 */
.L_x_24:
[----:B------:R-:W-:Y:S05]  /*1600*/  BSYNC B0 ;  /* 0x0000000000007941 */ /* 0x000fea0003800000 */
.L_x_23:
[----:B------:R-:W-:Y:S01]  /*1610*/  USHF.L.U32 UR5, UR6, 0x3, URZ ;  /* 0x0000000306057899 */ /* 0x000fe2000800063f */
[----:B-----5:R-:W-:Y:S01]  /*1620*/  LOP3.LUT R11, R18, 0xffffe000, RZ, 0xc0, !PT ;  /* 0xffffe000120b7812 */ /* 0x020fe200078ec0ff */
[----:B------:R-:W-:Y:S01]  /*1630*/  USHF.L.U64.HI UR4, UR6, 0x3, UR7 ;  /* 0x0000000306047899 */ /* 0x000fe20008010207 */
[----:B------:R-:W-:-:S03]  /*1640*/  ISETP.GT.AND P0, PT, R4, 0x8, P0 ;  /* 0x000000080400780c */ /* 0x000fc60000704270 */
[----:B------:R-:W-:Y:S02]  /*1650*/  IMAD.U32 R12, RZ, RZ, UR5 ;  /* 0x00000005ff0c7e24 */ /* 0x000fe4000f8e00ff */
[----:B0-----:R-:W-:Y:S02]  /*1660*/  IMAD.U32 R13, RZ, RZ, UR4 ;  /* 0x00000004ff0d7e24 */ /* 0x001fe4000f8e00ff */
[----:B------:R-:W-:-:S04]  /*1670*/  IMAD.WIDE.U32 R12, R10, UR6, R12 ;  /* 0x000000060a0c7c25 */ /* 0x000fc8000f8e000c */
[----:B------:R-:W-:Y:S01]  /*1680*/  FMUL R10, R11, R2 ;  /* 0x000000020b0a7220 */ /* 0x000fe20000400000 */
[----:B------:R-:W-:-:S03]  /*1690*/  IADD3 R11, P3, R8, R12, RZ ;  /* 0x0000000c080b7210 */ /* 0x000fc60007f7e0ff */
[----:B------:R-:W-:Y:S01]  /*16a0*/  FFMA R25, R25, R0, R10 ;  /* 0x0000000019197223 */ /* 0x000fe2000000000a */
[----:B------:R-:W-:Y:S01]  /*16b0*/  @P2 IMAD.MOV.U32 R10, RZ, RZ, R14 ;  /* 0x000000ffff0a2224 */ /* 0x000fe200078e000e */
[----:B------:R-:W-:Y:S02]  /*16c0*/  IADD3.X R12, R9, R17, R13, P3, !PT ;  /* 0x00000011090c7210 */ /* 0x000fe40001ffe40d */
[C---:B------:R-:W-:Y:S02]  /*16d0*/  LEA R8, P3, R11.reuse, UR8, 0x2 ;  /* 0x000000080b087c11 */ /* 0x040fe4000f8610ff */
[----:B------:R-:W-:Y:S02]  /*16e0*/  F2FP.TF32.F32.PACK_B R25, R25 ;  /* 0x00000019ff19723e */ /* 0x000fe400024050ff */
[----:B------:R-:W-:Y:S01]  /*16f0*/  LEA.HI.X R9, R11, UR9, R12, 0x2, P3 ;  /* 0x000000090b097c11 */ /* 0x000fe200098f140c */
[----:B------:R-:W-:-:S05]  /*1700*/  @P2 IMAD.MOV.U32 R11, RZ, RZ, R15 ;  /* 0x000000ffff0b2224 */ /* 0x000fca00078e000f */
[----:B------:R0:W-:Y:S04]  /*1710*/  @P2 STG.E desc[UR12][R10.64+0x4], R25 ;  /* 0x000004190a002986 */ /* 0x0001e8000c10190c */
[----:B------:R-:W2:Y:S01]  /*1720*/  @P0 LDG.E.LTC128B R18, desc[UR12][R8.64] ;  /* 0x0000000c08120981 */ /* 0x000ea2000c1e1920 */
[C---:B------:R-:W-:Y:S01]  /*1730*/  SHF.L.U64.HI R5, R16.reuse, 0x2, R5 ;  /* 0x0000000210057819 */ /* 0x040fe20000010205 */
[----:B------:R-:W-:Y:S01]  /*1740*/  BSSY B0, `(.L_x_25) ;  /* 0x000000b000007945 */ /* 0x000fe20003800000 */
[----:B------:R-:W-:Y:S02]  /*1750*/  LEA R16, P2, R16, R14, 0x2 ;  /* 0x0000000e10107211 */ /* 0x000fe400078410ff */
[----:B------:R-:W-:-:S03]  /*1760*/  ISETP.GT.AND P1, PT, R4, 0x8, P1 ;  /* 0x000000080400780c */ /* 0x000fc60000f24270 */
[----:B------:R-:W-:Y:S01]  /*1770*/  IMAD.X R17, R5, 0x1, R15, P2 ;  /* 0x0000000105117824 */ /* 0x000fe200010e060f */
[----:B--2---:R-:W-:-:S05]  /*1780*/  LOP3.LUT R13, R18, 0xffffe000, RZ, 0xc0, !PT ;  /* 0xffffe000120d7812 */ /* 0x004fca00078ec0ff */
[----:B------:R-:W-:-:S04]  /*1790*/  FMUL R13, R13, R2 ;  /* 0x000000020d0d7220 */ /* 0x000fc80000400000 */
[----:B------:R-:W-:-:S05]  /*17a0*/  FFMA R13, R26, R0, R13 ;  /* 0x000000001a0d7223 */ /* 0x000fca000000000d */
[----:B------:R-:W-:-:S05]  /*17b0*/  F2FP.TF32.F32.PACK_B R13, R13 ;  /* 0x0000000dff0d723e */ /* 0x000fca00024050ff */
[----:B------:R0:W-:Y:S01]  /*17c0*/  @P0 STG.E desc[UR12][R16.64], R13 ;  /* 0x0000000d10000986 */ /* 0x0001e2000c10190c */
[----:B------:R-:W-:Y:S05]  /*17d0*/  @!P1 BRA `(.L_x_26) ;  /* 0x0000000000049947 */ /* 0x000fea0003800000 */
[----:B------:R2:W5:Y:S02]  /*17e0*/  LDG.E.LTC128B R18, desc[UR12][R8.64+0x4] ;  /* 0x0000040c08127981 */ /* 0x000564000c1e1920 */
.L_x_26:
[----:B------:R-:W-:Y:S05]  /*17f0*/  BSYNC B0 ;  /* 0x0000000000007941 */ /* 0x000fea0003800000 */
.L_x_25:
[----:B-----5:R-:W-:Y:S01]  /*1800*/  LOP3.LUT R5, R18, 0xffffe000, RZ, 0xc0, !PT ;  /* 0xffffe00012057812 */ /* 0x020fe200078ec0ff */
[----:B0-----:R-:W-:Y:S01]  /*1810*/  @P1 IMAD.MOV.U32 R11, RZ, RZ, R17 ;  /* 0x000000ffff0b1224 */ /* 0x001fe200078e0011 */
[----:B------:R-:W-:Y:S01]  /*1820*/  ISETP.GT.AND P0, PT, R3, 0x8, PT ;  /* 0x000000080300780c */ /* 0x000fe20003f04270 */
[----:B------:R-:W-:Y:S02]  /*1830*/  BSSY B0, `(.L_x_27) ;  /* 0x0000009000007945 */ /* 0x000fe40003800000 */
[----:B------:R-:W-:Y:S01]  /*1840*/  FMUL R10, R5, R2 ;  /* 0x00000002050a7220 */ /* 0x000fe20000400000 */
[----:B------:R-:W-:-:S03]  /*1850*/  ISETP.GT.AND P2, PT, R4, RZ, P0 ;  /* 0x000000ff0400720c */ /* 0x000fc60000744270 */
[----:B------:R-:W-:Y:S01]  /*1860*/  FFMA R27, R27, R0, R10 ;  /* 0x000000001b1b7223 */ /* 0x000fe2000000000a */
[----:B------:R-:W-:-:S04]  /*1870*/  @P1 IMAD.MOV.U32 R10, RZ, RZ, R16 ;  /* 0x000000ffff0a1224 */ /* 0x000fc800078e0010 */
[----:B------:R-:W-:-:S05]  /*1880*/  F2FP.TF32.F32.PACK_B R27, R27 ;  /* 0x0000001bff1b723e */ /* 0x000fca00024050ff */
[----:B------:R0:W-:Y:S01]  /*1890*/  @P1 STG.E desc[UR12][R10.64+0x4], R27 ;  /* 0x0000041b0a001986 */ /* 0x0001e2000c10190c */
[----:B------:R-:W-:Y:S05]  /*18a0*/  @!P2 BRA `(.L_x_28) ;  /* 0x000000000004a947 */ /* 0x000fea0003800000 */
[----:B------:R3:W5:Y:S02]  /*18b0*/  LDG.E.LTC128B R18, desc[UR12][R6.64+0x20] ;  /* 0x0000200c06127981 */ /* 0x000764000c1e1920 */
.L_x_28:
[----:B------:R-:W-:Y:S05]  /*18c0*/  BSYNC B0 ;  /* 0x0000000000007941 */ /* 0x000fea0003800000 */
.L_x_27:
[----:B-----5:R-:W-:Y:S01]  /*18d0*/  LOP3.LUT R5, R18, 0xffffe000, RZ, 0xc0, !PT ;  /* 0xffffe00012057812 */ /* 0x020fe200078ec0ff */
[----:B0-----:R-:W-:Y:S01]  /*18e0*/  @P2 IMAD.MOV.U32 R10, RZ, RZ, R14 ;  /* 0x000000ffff0a2224 */ /* 0x001fe200078e000e */
[----:B------:R-:W-:Y:S01]  /*18f0*/  ISETP.GT.AND P1, PT, R3, 0x9, PT ;  /* 0x000000090300780c */ /* 0x000fe20003f24270 */
[----:B------:R-:W-:Y:S01]  /*1900*/  @P2 IMAD.MOV.U32 R11, RZ, RZ, R15 ;  /* 0x000000ffff0b2224 */ /* 0x000fe200078e000f */
[----:B------:R-:W-:Y:S01]  /*1910*/  BSSY B0, `(.L_x_29) ;  /* 0x0000008000007945 */ /* 0x000fe20003800000 */
[----:B------:R-:W-:Y:S01]  /*1920*/  FMUL R5, R5, R2 ;  /* 0x0000000205057220 */ /* 0x000fe20000400000 */
[----:B------:R-:W-:-:S03]  /*1930*/  ISETP.GT.AND P3, PT, R4, RZ, P1 ;  /* 0x000000ff0400720c */ /* 0x000fc60000f64270 */
[----:B------:R-:W-:-:S05]  /*1940*/  FFMA R5, R28, R0, R5 ;  /* 0x000000001c057223 */ /* 0x000fca0000000005 */
[----:B------:R-:W-:-:S05]  /*1950*/  F2FP.TF32.F32.PACK_B R5, R5 ;  /* 0x00000005ff05723e */ /* 0x000fca00024050ff */
[----:B------:R0:W-:Y:S01]  /*1960*/  @P2 STG.E desc[UR12][R10.64+0x20], R5 ;  /* 0x000020050a002986 */ /* 0x0001e2000c10190c */
[----:B------:R-:W-:Y:S05]  /*1970*/  @!P3 BRA `(.L_x_30) ;  /* 0x000000000004b947 */ /* 0x000fea0003800000 */
[----:B------:R4:W5:Y:S02]  /*1980*/  LDG.E.LTC128B R18, desc[UR12][R6.64+0x24] ;  /* 0x0000240c06127981 */ /* 0x000964000c1e1920 */
.L_x_30:
[----:B------:R-:W-:Y:S05]  /*1990*/  BSYNC B0 ;  /* 0x0000000000007941 */ /* 0x000fea0003800000 */
.L_x_29:
[----:B0----5:R-:W-:Y:S01]  /*19a0*/  LOP3.LUT R5, R18, 0xffffe000, RZ, 0xc0, !PT ;  /* 0xffffe00012057812 */ /* 0x021fe200078ec0ff */
[----:B------:R-:W-:Y:S01]  /*19b0*/  @P3 IMAD.MOV.U32 R11, RZ, RZ, R15 ;  /* 0x000000ffff0b3224 */ /* 0x000fe200078e000f */
[----:B------:R-:W-:Y:S01]  /*19c0*/  ISETP.GT.AND P0, PT, R4, 0x8, P0 ;  /* 0x000000080400780c */ /* 0x000fe20000704270 */
[----:B------:R-:W-:Y:S02]  /*19d0*/  BSSY B0, `(.L_x_31) ;  /* 0x0000008000007945 */ /* 0x000fe40003800000 */
[----:B------:R-:W-:-:S04]  /*19e0*/  FMUL R10, R5, R2 ;  /* 0x00000002050a7220 */ /* 0x000fc80000400000 */
[----:B------:R-:W-:Y:S01]  /*19f0*/  FFMA R29, R29, R0, R10 ;  /* 0x000000001d1d7223 */ /* 0x000fe2000000000a */
[----:B------:R-:W-:-:S04]  /*1a00*/  @P3 IMAD.MOV.U32 R10, RZ, RZ, R14 ;  /* 0x000000ffff0a3224 */ /* 0x000fc800078e000e */
[----:B------:R-:W-:-:S05]  /*1a10*/  F2FP.TF32.F32.PACK_B R29, R29 ;  /* 0x0000001dff1d723e */ /* 0x000fca00024050ff */
[----:B------:R0:W-:Y:S01]  /*1a20*/  @P3 STG.E desc[UR12][R10.64+0x24], R29 ;  /* 0x0000241d0a003986 */ /* 0x0001e2000c10190c */
[----:B------:R-:W-:Y:S05]  /*1a30*/  @!P0 BRA `(.L_x_32) ;  /* 0x0000000000048947 */ /* 0x000fea0003800000 */
[----:B------:R0:W5:Y:S02]  /*1a40*/  LDG.E.LTC128B R18, desc[UR12][R8.64+0x20] ;  /* 0x0000200c08127981 */ /* 0x000164000c1e1920 */
.L_x_32:
[----:B------:R-:W-:Y:S05]  /*1a50*/  BSYNC B0 ;  /* 0x0000000000007941 */ /* 0x000fea0003800000 */
.L_x_31:
[----:B-----5:R-:W-:Y:S01]  /*1a60*/  LOP3.LUT R5, R18, 0xffffe000, RZ, 0xc0, !PT ;  /* 0xffffe00012057812 */ /* 0x020fe200078ec0ff */
[----:B0-----:R-:W-:Y:S01]  /*1a70*/  @P0 IMAD.MOV.U32 R10, RZ, RZ, R16 ;  /* 0x000000ffff0a0224 */ /* 0x001fe200078e0010 */
[----:B------:R-:W-:Y:S01]  /*1a80*/  ISETP.GT.AND P1, PT, R4, 0x8, P1 ;  /* 0x000000080400780c */ /* 0x000fe20000f24270 */
[----:B------:R-:W-:Y:S01]  /*1a90*/  @P0 IMAD.MOV.U32 R11, RZ, RZ, R17 ;  /* 0x000000ffff0b0224 */ /* 0x000fe200078e0011 */
[----:B------:R-:W-:Y:S01]  /*1aa0*/  BSSY B0, `(.L_x_33) ;  /* 0x0000007000007945 */ /* 0x000fe20003800000 */
[----:B------:R-:W-:-:S04]  /*1ab0*/  FMUL R5, R5, R2 ;  /* 0x0000000205057220 */ /* 0x000fc80000400000 */
[----:B------:R-:W-:-:S05]  /*1ac0*/  FFMA R5, R30, R0, R5 ;  /* 0x000000001e057223 */ /* 0x000fca0000000005 */
[----:B------:R-:W-:-:S05]  /*1ad0*/  F2FP.TF32.F32.PACK_B R5, R5 ;  /* 0x00000005ff05723e */ /* 0x000fca00024050ff */
[----:B------:R0:W-:Y:S01]  /*1ae0*/  @P0 STG.E desc[UR12][R10.64+0x20], R5 ;  /* 0x000020050a000986 */ /* 0x0001e2000c10190c */
[----:B------:R-:W-:Y:S05]  /*1af0*/  @!P1 BRA `(.L_x_34) ;  /* 0x0000000000049947 */ /* 0x000fea0003800000 */
[----:B------:R0:W5:Y:S02]  /*1b00*/  LDG.E.LTC128B R18, desc[UR12][R8.64+0x24] ;  /* 0x0000240c08127981 */ /* 0x000164000c1e1920 */
.L_x_34:
[----:B------:R-:W-:Y:S05]  /*1b10*/  BSYNC B0 ;  /* 0x0000000000007941 */ /* 0x000fea0003800000 */
.L_x_33:
[----:B0----5:R-:W-:Y:S01]  /*1b20*/  LOP3.LUT R5, R18, 0xffffe000, RZ, 0xc0, !PT ;  /* 0xffffe00012057812 */ /* 0x021fe200078ec0ff */
[----:B------:R-:W-:Y:S01]  /*1b30*/  @P1 IMAD.MOV.U32 R11, RZ, RZ, R17 ;  /* 0x000000ffff0b1224 */ /* 0x000fe200078e0011 */
        /* <DEDUP_REMOVED lines=10> */
.L_x_36:
[----:B------:R-:W-:Y:S05]  /*1be0*/  BSYNC B0 ;  /* 0x0000000000007941 */ /* 0x000fea0003800000 */
.L_x_35:
        /* <DEDUP_REMOVED lines=12> */
.L_x_38:
[----:B------:R-:W-:Y:S05]  /*1cb0*/  BSYNC B0 ;  /* 0x0000000000007941 */ /* 0x000fea0003800000 */
.L_x_37:
        /* <DEDUP_REMOVED lines=11> */
.L_x_40:
[----:B------:R-:W-:Y:S05]  /*1d70*/  BSYNC B0 ;  /* 0x0000000000007941 */ /* 0x000fea0003800000 */
.L_x_39:
        /* <DEDUP_REMOVED lines=11> */
.L_x_42:
[----:B------:R-:W-:Y:S05]  /*1e30*/  BSYNC B0 ;  /* 0x0000000000007941 */ /* 0x000fea0003800000 */
.L_x_41:
        /* <DEDUP_REMOVED lines=12> */
.L_x_44:
[----:B------:R-:W-:Y:S05]  /*1f00*/  BSYNC B0 ;  /* 0x0000000000007941 */ /* 0x000fea0003800000 */
.L_x_43:
        /* <DEDUP_REMOVED lines=12> */
.L_x_46:
[----:B------:R-:W-:Y:S05]  /*1fd0*/  BSYNC B0 ;  /* 0x0000000000007941 */ /* 0x000fea0003800000 */
.L_x_45:
        /* <DEDUP_REMOVED lines=11> */
.L_x_48:
[----:B------:R-:W-:Y:S05]  /*2090*/  BSYNC B0 ;  /* 0x0000000000007941 */ /* 0x000fea0003800000 */
.L_x_47:
        /* <DEDUP_REMOVED lines=11> */
.L_x_50:
[----:B------:R-:W-:Y:S05]  /*2150*/  BSYNC B0 ;  /* 0x0000000000007941 */ /* 0x000fea0003800000 */
.L_x_49:
        /* <DEDUP_REMOVED lines=12> */
.L_x_52:
[----:B------:R-:W-:Y:S05]  /*2220*/  BSYNC B0 ;  /* 0x0000000000007941 */ /* 0x000fea0003800000 */
.L_x_51:
        /* <DEDUP_REMOVED lines=12> */
.L_x_54:
[----:B------:R-:W-:Y:S05]  /*22f0*/  BSYNC B0 ;  /* 0x0000000000007941 */ /* 0x000fea0003800000 */
.L_x_53:
        /* <DEDUP_REMOVED lines=11> */
.L_x_56:
[----:B------:R-:W-:Y:S05]  /*23b0*/  BSYNC B0 ;  /* 0x0000000000007941 */ /* 0x000fea0003800000 */
.L_x_55:
        /* <DEDUP_REMOVED lines=11> */
.L_x_58:
[----:B------:R-:W-:Y:S05]  /*2470*/  BSYNC B0 ;  /* 0x0000000000007941 */ /* 0x000fea0003800000 */
.L_x_57:
        /* <DEDUP_REMOVED lines=12> */
.L_x_60:
[----:B------:R-:W-:Y:S05]  /*2540*/  BSYNC B0 ;  /* 0x0000000000007941 */ /* 0x000fea0003800000 */
.L_x_59:
        /* <DEDUP_REMOVED lines=12> */
.L_x_62:
[----:B------:R-:W-:Y:S05]  /*2610*/  BSYNC B0 ;  /* 0x0000000000007941 */ /* 0x000fea0003800000 */
.L_x_61:
        /* <DEDUP_REMOVED lines=11> */
.L_x_64:
[----:B------:R-:W-:Y:S05]  /*26d0*/  BSYNC B0 ;  /* 0x0000000000007941 */ /* 0x000fea0003800000 */
.L_x_63:
        /* <DEDUP_REMOVED lines=11> */
.L_x_66:
[----:B------:R-:W-:Y:S05]  /*2790*/  BSYNC B0 ;  /* 0x0000000000007941 */ /* 0x000fea0003800000 */
.L_x_65:
        /* <DEDUP_REMOVED lines=12> */
.L_x_68:
[----:B------:R-:W-:Y:S05]  /*2860*/  BSYNC B0 ;  /* 0x0000000000007941 */ /* 0x000fea0003800000 */
.L_x_67:
        /* <DEDUP_REMOVED lines=12> */
.L_x_70:
[----:B------:R-:W-:Y:S05]  /*2930*/  BSYNC B0 ;  /* 0x0000000000007941 */ /* 0x000fea0003800000 */
.L_x_69:
        /* <DEDUP_REMOVED lines=11> */
.L_x_72:
[----:B------:R-:W-:Y:S05]  /*29f0*/  BSYNC B0 ;  /* 0x0000000000007941 */ /* 0x000fea0003800000 */
.L_x_71:
        /* <DEDUP_REMOVED lines=11> */
.L_x_74:
[----:B------:R-:W-:Y:S05]  /*2ab0*/  BSYNC B0 ;  /* 0x0000000000007941 */ /* 0x000fea0003800000 */
.L_x_73:
        /* <DEDUP_REMOVED lines=12> */
.L_x_76:
[----:B------:R-:W-:Y:S05]  /*2b80*/  BSYNC B0 ;  /* 0x0000000000007941 */ /* 0x000fea0003800000 */
.L_x_75:
        /* <DEDUP_REMOVED lines=12> */
.L_x_78:
[----:B------:R-:W-:Y:S05]  /*2c50*/  BSYNC B0 ;  /* 0x0000000000007941 */ /* 0x000fea0003800000 */
.L_x_77:
[----:B-----5:R-:W-:Y:S01]  /*2c60*/  LOP3.LUT R3, R18, 0xffffe000, RZ, 0xc0, !PT ;  /* 0xffffe00012037812 */ /* 0x020fe200078ec0ff */
[----:B------:R-:W-:Y:S01]  /*2c70*/  BSSY B0, `(.L_x_79) ;  /* 0x0000008000007945 */ /* 0x000fe20003800000 */
[----:B------:R-:W-:-:S03]  /*2c80*/  ISETP.GT.AND P0, PT, R4, 0x8, P0 ;  /* 0x000000080400780c */ /* 0x000fc60000704270 */
[----:B01-34-:R-:W-:-:S04]  /*2c90*/  FMUL R6, R3, R2 ;  /* 0x0000000203067220 */ /* 0x01bfc80000400000 */
[----:B------:R-:W-:-:S05]  /*2ca0*/  FFMA R53, R53, R0, R6 ;  /* 0x0000000035357223 */ /* 0x000fca0000000006 */
[----:B------:R-:W-:-:S05]  /*2cb0*/  F2FP.TF32.F32.PACK_B R53, R53 ;  /* 0x00000035ff35723e */ /* 0x000fca00024050ff */
[----:B------:R0:W-:Y:S01]  /*2cc0*/  @P3 STG.E desc[UR12][R14.64+0xe4], R53 ;  /* 0x0000e4350e003986 */ /* 0x0001e2000c10190c */
[----:B------:R-:W-:Y:S05]  /*2cd0*/  @!P0 BRA `(.L_x_80) ;  /* 0x0000000000048947 */ /* 0x000fea0003800000 */
[----:B------:R1:W5:Y:S02]  /*2ce0*/  LDG.E.LTC128B R18, desc[UR12][R8.64+0xe0] ;  /* 0x0000e00c08127981 */ /* 0x000364000c1e1920 */
.L_x_80:
[----:B------:R-:W-:Y:S05]  /*2cf0*/  BSYNC B0 ;  /* 0x0000000000007941 */ /* 0x000fea0003800000 */
.L_x_79:
[----:B-----5:R-:W-:Y:S01]  /*2d00*/  LOP3.LUT R3, R18, 0xffffe000, RZ, 0xc0, !PT ;  /* 0xffffe00012037812 */ /* 0x020fe200078ec0ff */
[----:B------:R-:W-:Y:S01]  /*2d10*/  @P0 IMAD.MOV.U32 R5, RZ, RZ, R17 ;  /* 0x000000ffff050224 */ /* 0x000fe200078e0011 */
        /* <DEDUP_REMOVED lines=9> */
.L_x_82:
[----:B------:R-:W-:Y:S05]  /*2db0*/  BSYNC B0 ;  /* 0x0000000000007941 */ /* 0x000fea0003800000 */
.L_x_81:
[----:B---3-5:R-:W-:-:S05]  /*2dc0*/  LOP3.LUT R3, R18, 0xffffe000, RZ, 0xc0, !PT ;  /* 0xffffe00012037812 */ /* 0x028fca00078ec0ff */
[----:B------:R-:W-:-:S04]  /*2dd0*/  FMUL R2, R3, R2 ;  /* 0x0000000203027220 */ /* 0x000fc80000400000 */
[----:B------:R-:W-:Y:S01]  /*2de0*/  FFMA R2, R55, R0, R2 ;  /* 0x0000000037027223 */ /* 0x000fe20000000002 */
[----:B------:R-:W-:Y:S06]  /*2df0*/  @!P1 EXIT ;  /* 0x000000000000994d */ /* 0x000fec0003800000 */
[----:B------:R-:W-:-:S05]  /*2e00*/  F2FP.TF32.F32.PACK_B R3, R2 ;  /* 0x00000002ff03723e */ /* 0x000fca00024050ff */
[----:B------:R-:W-:Y:S01]  /*2e10*/  STG.E desc[UR12][R16.64+0xe4], R3 ;  /* 0x0000e40310007986 */ /* 0x000fe2000c10190c */
[----:B------:R-:W-:Y:S05]  /*2e20*/  EXIT ;  /* 0x000000000000794d */ /* 0x000fea0003800000 */
.L_x_22:
[----:B------:R-:W-:Y:S01]  /*2e30*/  ULDC.64 UR4, c[0x0][0x5c8] ;  /* 0x0001720000047ab9 */ /* 0x000fe20000000a00 */
[-C--:B-1----:R-:W-:Y:S01]  /*2e40*/  FMUL R9, R24, R0.reuse ;  /* 0x0000000018097220 */ /* 0x082fe20000400000 */
[----:B------:R-:W-:Y:S01]  /*2e50*/  LEA R6, P1, R12, UR4, 0x2 ;  /* 0x000000040c067c11 */ /* 0x000fe2000f8210ff */
[-C--:B------:R-:W-:Y:S01]  /*2e60*/  FMUL R25, R25, R0.reuse ;  /* 0x0000000019197220 */ /* 0x080fe20000400000 */
[----:B------:R-:W-:Y:S01]  /*2e70*/  ISETP.GT.AND P2, PT, R3, 0x1, PT ;  /* 0x000000010300780c */ /* 0x000fe20003f44270 */
[-C--:B------:R-:W-:Y:S01]  /*2e80*/  FMUL R11, R26, R0.reuse ;  /* 0x000000001a0b7220 */ /* 0x080fe20000400000 */
[----:B------:R-:W-:Y:S01]  /*2e90*/  F2FP.TF32.F32.PACK_B R9, R9 ;  /* 0x00000009ff09723e */ /* 0x000fe200024050ff */
[-C--:B------:R-:W-:Y:S01]  /*2ea0*/  FMUL R27, R27, R0.reuse ;  /* 0x000000001b1b7220 */ /* 0x080fe20000400000 */
[----:B------:R-:W-:Y:S01]  /*2eb0*/  LEA.HI.X R7, R12, UR5, R19, 0x2, P1 ;  /* 0x000000050c077c11 */ /* 0x000fe200088f1413 */
[-C--:B------:R-:W-:Y:S01]  /*2ec0*/  FMUL R29, R29, R0.reuse ;  /* 0x000000001d1d7220 */ /* 0x080fe20000400000 */
[----:B------:R-:W-:Y:S01]  /*2ed0*/  ISETP.GT.AND P4, PT, R4, RZ, P2 ;  /* 0x000000ff0400720c */ /* 0x000fe20001784270 */
[-C--:B------:R-:W-:Y:S01]  /*2ee0*/  FMUL R13, R30, R0.reuse ;  /* 0x000000001e0d7220 */ /* 0x080fe20000400000 */
[----:B------:R-:W-:Y:S01]  /*2ef0*/  ISETP.GT.AND P2, PT, R4, 0x8, P2 ;  /* 0x000000080400780c */ /* 0x000fe20001744270 */
[----:B------:R0:W-:Y:S01]  /*2f00*/  @P3 STG.E desc[UR12][R6.64], R9 ;  /* 0x0000000906003986 */ /* 0x0001e2000c10190c */
[----:B------:R-:W-:Y:S01]  /*2f10*/  SHF.L.U64.HI R5, R16, 0x2, R5 ;  /* 0x0000000210057819 */ /* 0x000fe20000010205 */
[-C--:B------:R-:W-:Y:S01]  /*2f20*/  FMUL R31, R31, R0.reuse ;  /* 0x000000001f1f7220 */ /* 0x080fe20000400000 */
[----:B------:R-:W-:Y:S01]  /*2f30*/  ISETP.GT.AND P1, PT, R4, 0x8, P0 ;  /* 0x000000080400780c */ /* 0x000fe20000724270 */
[----:B------:R-:W-:Y:S01]  /*2f40*/  FMUL R33, R33, R0 ;  /* 0x0000000021217220 */ /* 0x000fe20000400000 */
[----:B------:R-:W-:Y:S01]  /*2f50*/  LEA R16, P3, R16, R6, 0x2 ;  /* 0x0000000610107211 */ /* 0x000fe200078610ff */
[-C--:B------:R-:W-:Y:S01]  /*2f60*/  FMUL R35, R35, R0.reuse ;  /* 0x0000000023237220 */ /* 0x080fe20000400000 */
[----:B------:R-:W-:Y:S01]  /*2f70*/  F2FP.TF32.F32.PACK_B R25, R25 ;  /* 0x00000019ff19723e */ /* 0x000fe200024050ff */
[-C--:B------:R-:W-:Y:S01]  /*2f80*/  FMUL R37, R37, R0.reuse ;  /* 0x0000000025257220 */ /* 0x080fe20000400000 */
[----:B------:R-:W-:Y:S01]  /*2f90*/  F2FP.TF32.F32.PACK_B R11, R11 ;  /* 0x0000000bff0b723e */ /* 0x000fe200024050ff */
[----:B------:R-:W-:Y:S01]  /*2fa0*/  IMAD.X R17, R5, 0x1, R7, P3 ;  /* 0x0000000105117824 */ /* 0x000fe200018e0607 */
[----:B------:R-:W-:Y:S01]  /*2fb0*/  F2FP.TF32.F32.PACK_B R27, R27 ;  /* 0x0000001bff1b723e */ /* 0x000fe200024050ff */
[--C-:B------:R-:W-:Y:S01]  /*2fc0*/  @P2 IMAD.MOV.U32 R8, RZ, RZ, R16.reuse ;  /* 0x000000ffff082224 */ /* 0x100fe200078e0010 */
[C---:B------:R-:W-:Y:S01]  /*2fd0*/  ISETP.GT.AND P0, PT, R3.reuse, 0x8, PT ;  /* 0x000000080300780c */ /* 0x040fe20003f04270 */
[--C-:B0-----:R-:W-:Y:S01]  /*2fe0*/  @P2 IMAD.MOV.U32 R9, RZ, RZ, R17.reuse ;  /* 0x000000ffff092224 */ /* 0x101fe200078e0011 */
[----:B------:R-:W-:Y:S01]  /*2ff0*/  @P4 STG.E desc[UR12][R6.64+0x4], R25 ;  /* 0x0000041906004986 */ /* 0x000fe2000c10190c */
[----:B------:R-:W-:Y:S01]  /*3000*/  ISETP.GT.AND P3, PT, R3, 0x9, PT ;  /* 0x000000090300780c */ /* 0x000fe20003f64270 */
[-C--:B------:R-:W-:Y:S01]  /*3010*/  FMUL R5, R28, R0.reuse ;  /* 0x000000001c057220 */ /* 0x080fe20000400000 */
[C---:B------:R-:W-:Y:S01]  /*3020*/  ISETP.GT.AND P4, PT, R4.reuse, RZ, P0 ;  /* 0x000000ff0400720c */ /* 0x040fe20000784270 */
[----:B------:R0:W-:Y:S01]  /*3030*/  @P1 STG.E desc[UR12][R16.64], R11 ;  /* 0x0000000b10001986 */ /* 0x0001e2000c10190c */
[C---:B------:R-:W-:Y:S01]  /*3040*/  ISETP.GT.AND P1, PT, R4.reuse, RZ, P3 ;  /* 0x000000ff0400720c */ /* 0x040fe20001f24270 */
[-C--:B------:R-:W-:Y:S01]  /*3050*/  FMUL R39, R39, R0.reuse ;  /* 0x0000000027277220 */ /* 0x080fe20000400000 */
[C---:B------:R-:W-:Y:S01]  /*3060*/  ISETP.GT.AND P3, PT, R4.reuse, 0x8, P3 ;  /* 0x000000080400780c */ /* 0x040fe20001f64270 */
[----:B------:R1:W-:Y:S01]  /*3070*/  @P2 STG.E desc[UR12][R8.64+0x4], R27 ;  /* 0x0000041b08002986 */ /* 0x0003e2000c10190c */
[----:B------:R-:W-:Y:S01]  /*3080*/  ISETP.GT.AND P2, PT, R4, 0x8, P0 ;  /* 0x000000080400780c */ /* 0x000fe20000744270 */
[-C--:B------:R-:W-:Y:S01]  /*3090*/  FMUL R41, R41, R0.reuse ;  /* 0x0000000029297220 */ /* 0x080fe20000400000 */
[----:B------:R-:W-:Y:S01]  /*30a0*/  F2FP.TF32.F32.PACK_B R5, R5 ;  /* 0x00000005ff05723e */ /* 0x000fe200024050ff */
[-C--:B------:R-:W-:Y:S01]  /*30b0*/  FMUL R43, R43, R0.reuse ;  /* 0x000000002b2b7220 */ /* 0x080fe20000400000 */
[----:B------:R-:W-:Y:S01]  /*30c0*/  F2FP.TF32.F32.PACK_B R29, R29 ;  /* 0x0000001dff1d723e */ /* 0x000fe200024050ff */
[-C--:B------:R-:W-:Y:S01]  /*30d0*/  FMUL R45, R45, R0.reuse ;  /* 0x000000002d2d7220 */ /* 0x080fe20000400000 */
[----:B------:R-:W-:Y:S01]  /*30e0*/  F2FP.TF32.F32.PACK_B R13, R13 ;  /* 0x0000000dff0d723e */ /* 0x000fe200024050ff */
[----:B------:R2:W-:Y:S01]  /*30f0*/  @P4 STG.E desc[UR12][R6.64+0x20], R5 ;  /* 0x0000200506004986 */ /* 0x0005e2000c10190c */
[C---:B------:R-:W-:Y:S01]  /*3100*/  ISETP.GT.AND P0, PT, R3.reuse, 0x10, PT ;  /* 0x000000100300780c */ /* 0x040fe20003f04270 */
[-C--:B0-----:R-:W-:Y:S01]  /*3110*/  FMUL R11, R34, R0.reuse ;  /* 0x00000000220b7220 */ /* 0x081fe20000400000 */
[----:B------:R-:W-:Y:S01]  /*3120*/  F2FP.TF32.F32.PACK_B R31, R31 ;  /* 0x0000001fff1f723e */ /* 0x000fe200024050ff */
[----:B------:R-:W-:Y:S01]  /*3130*/  @P1 STG.E desc[UR12][R6.64+0x24], R29 ;  /* 0x0000241d06001986 */ /* 0x000fe2000c10190c */
[----:B------:R-:W-:Y:S01]  /*3140*/  ISETP.GT.AND P1, PT, R3, 0x11, PT ;  /* 0x000000110300780c */ /* 0x000fe20003f24270 */
[----:B-1----:R-:W-:Y:S01]  /*3150*/  @P2 IMAD.MOV.U32 R8, RZ, RZ, R16 ;  /* 0x000000ffff082224 */ /* 0x002fe200078e0010 */
[C---:B------:R-:W-:Y:S01]  /*3160*/  ISETP.GT.AND P5, PT, R4.reuse, RZ, P0 ;  /* 0x000000ff0400720c */ /* 0x040fe200007a4270 */
[----:B------:R-:W-:Y:S01]  /*3170*/  @P2 IMAD.MOV.U32 R9, RZ, RZ, R17 ;  /* 0x000000ffff092224 */ /* 0x000fe200078e0011 */
[----:B------:R-:W-:Y:S01]  /*3180*/  ISETP.GT.AND P4, PT, R4, RZ, P1 ;  /* 0x000000ff0400720c */ /* 0x000fe20000f84270 */
[-C--:B------:R-:W-:Y:S01]  /*3190*/  FMUL R47, R47, R0.reuse ;  /* 0x000000002f2f7220 */ /* 0x080fe20000400000 */
[----:B------:R-:W-:Y:S01]  /*31a0*/  F2FP.TF32.F32.PACK_B R33, R33 ;  /* 0x00000021ff21723e */ /* 0x000fe200024050ff */
[-C--:B--2---:R-:W-:Y:S01]  /*31b0*/  FMUL R5, R32, R0.reuse ;  /* 0x0000000020057220 */ /* 0x084fe20000400000 */
[----:B------:R0:W-:Y:S01]  /*31c0*/  @P2 STG.E desc[UR12][R8.64+0x20], R13 ;  /* 0x0000200d08002986 */ /* 0x0001e2000c10190c */
[----:B------:R-:W-:Y:S01]  /*31d0*/  ISETP.GT.AND P2, PT, R4, 0x8, P0 ;  /* 0x000000080400780c */ /* 0x000fe20000744270 */
[-C--:B------:R-:W-:Y:S01]  /*31e0*/  FMUL R49, R49, R0.reuse ;  /* 0x0000000031317220 */ /* 0x080fe20000400000 */
[----:B------:R-:W-:Y:S01]  /*31f0*/  ISETP.GT.AND P0, PT, R3, 0x18, PT ;  /* 0x000000180300780c */ /* 0x000fe20003f04270 */
[-C--:B------:R-:W-:Y:S01]  /*3200*/  FMUL R51, R51, R0.reuse ;  /* 0x0000000033337220 */ /* 0x080fe20000400000 */
[----:B------:R-:W-:Y:S01]  /*3210*/  F2FP.TF32.F32.PACK_B R5, R5 ;  /* 0x00000005ff05723e */ /* 0x000fe200024050ff */
[-C--:B------:R-:W-:Y:S01]  /*3220*/  FMUL R53, R53, R0.reuse ;  /* 0x0000000035357220 */ /* 0x080fe20000400000 */
[----:B------:R-:W-:Y:S01]  /*3230*/  F2FP.TF32.F32.PACK_B R11, R11 ;  /* 0x0000000bff0b723e */ /* 0x000fe200024050ff */
[----:B------:R-:W-:Y:S01]  /*3240*/  FMUL R15, R54, R0 ;  /* 0x00000000360f7220 */ /* 0x000fe20000400000 */
[----:B------:R-:W-:-:S02]  /*3250*/  F2FP.TF32.F32.PACK_B R35, R35 ;  /* 0x00000023ff23723e */ /* 0x000fc400024050ff */
[----:B------:R-:W-:Y:S01]  /*3260*/  F2FP.TF32.F32.PACK_B R37, R37 ;  /* 0x00000025ff25723e */ /* 0x000fe200024050ff */
[----:B0-----:R-:W-:Y:S02]  /*3270*/  @P3 IMAD.MOV.U32 R8, RZ, RZ, R16 ;  /* 0x000000ffff083224 */ /* 0x001fe400078e0010 */
[----:B------:R-:W-:Y:S01]  /*3280*/  FMUL R13, R38, R0 ;  /* 0x00000000260d7220 */ /* 0x000fe20000400000 */
[----:B------:R-:W-:Y:S01]  /*3290*/  @P3 IMAD.MOV.U32 R9, RZ, RZ, R17 ;  /* 0x000000ffff093224 */ /* 0x000fe200078e0011 */
[----:B------:R-:W-:Y:S02]  /*32a0*/  F2FP.TF32.F32.PACK_B R39, R39 ;  /* 0x00000027ff27723e */ /* 0x000fe400024050ff */
[----:B------:R-:W-:Y:S02]  /*32b0*/  F2FP.TF32.F32.PACK_B R41, R41 ;  /* 0x00000029ff29723e */ /* 0x000fe400024050ff */
[----:B------:R0:W-:Y:S01]  /*32c0*/  @P3 STG.E desc[UR12][R8.64+0x24], R31 ;  /* 0x0000241f08003986 */ /* 0x0001e2000c10190c */
[----:B------:R-:W-:-:S02]  /*32d0*/  ISETP.GT.AND P3, PT, R4, 0x8, P1 ;  /* 0x000000080400780c */ /* 0x000fc40000f64270 */
[----:B------:R-:W-:Y:S01]  /*32e0*/  ISETP.GT.AND P1, PT, R3, 0x19, PT ;  /* 0x000000190300780c */ /* 0x000fe20003f24270 */
[----:B------:R1:W-:Y:S01]  /*32f0*/  @P5 STG.E desc[UR12][R6.64+0x40], R5 ;  /* 0x0000400506005986 */ /* 0x0003e2000c10190c */
[C---:B------:R-:W-:Y:S02]  /*3300*/  ISETP.GT.AND P5, PT, R4.reuse, RZ, P0 ;  /* 0x000000ff0400720c */ /* 0x040fe400007a4270 */
[----:B------:R-:W-:Y:S01]  /*3310*/  F2FP.TF32.F32.PACK_B R13, R13 ;  /* 0x0000000dff0d723e */ /* 0x000fe200024050ff */
[----:B------:R-:W-:Y:S01]  /*3320*/  @P4 STG.E desc[UR12][R6.64+0x44], R33 ;  /* 0x0000442106004986 */ /* 0x000fe2000c10190c */
[----:B------:R-:W-:Y:S02]  /*3330*/  ISETP.GT.AND P4, PT, R4, RZ, P1 ;  /* 0x000000ff0400720c */ /* 0x000fe40000f84270 */
[----:B------:R-:W-:Y:S01]  /*3340*/  F2FP.TF32.F32.PACK_B R43, R43 ;  /* 0x0000002bff2b723e */ /* 0x000fe200024050ff */
[----:B0-----:R-:W-:Y:S01]  /*3350*/  @P2 IMAD.MOV.U32 R8, RZ, RZ, R16 ;  /* 0x000000ffff082224 */ /* 0x001fe200078e0010 */
[----:B------:R-:W-:Y:S01]  /*3360*/  F2FP.TF32.F32.PACK_B R45, R45 ;  /* 0x0000002dff2d723e */ /* 0x000fe200024050ff */
[----:B------:R-:W-:Y:S01]  /*3370*/  @P2 IMAD.MOV.U32 R9, RZ, RZ, R17 ;  /* 0x000000ffff092224 */ /* 0x000fe200078e0011 */
[----:B------:R-:W-:Y:S01]  /*3380*/  F2FP.TF32.F32.PACK_B R47, R47 ;  /* 0x0000002fff2f723e */ /* 0x000fe200024050ff */
[----:B-1----:R-:W-:Y:S01]  /*3390*/  FMUL R5, R36, R0 ;  /* 0x0000000024057220 */ /* 0x002fe20000400000 */
[----:B------:R-:W-:-:S02]  /*33a0*/  F2FP.TF32.F32.PACK_B R49, R49 ;  /* 0x00000031ff31723e */ /* 0x000fc400024050ff */
[----:B------:R0:W-:Y:S01]  /*33b0*/  @P2 STG.E desc[UR12][R8.64+0x40], R11 ;  /* 0x0000400b08002986 */ /* 0x0001e2000c10190c */
[----:B------:R-:W-:Y:S02]  /*33c0*/  ISETP.GT.AND P2, PT, R4, 0x8, P0 ;  /* 0x000000080400780c */ /* 0x000fe40000744270 */
[----:B------:R-:W-:Y:S02]  /*33d0*/  F2FP.TF32.F32.PACK_B R5, R5 ;  /* 0x00000005ff05723e */ /* 0x000fe400024050ff */
[----:B------:R-:W-:Y:S02]  /*33e0*/  ISETP.GT.AND P0, PT, R3, 0x20, PT ;  /* 0x000000200300780c */ /* 0x000fe40003f04270 */
[----:B------:R-:W-:Y:S02]  /*33f0*/  F2FP.TF32.F32.PACK_B R51, R51 ;  /* 0x00000033ff33723e */ /* 0x000fe400024050ff */
[----:B------:R-:W-:Y:S02]  /*3400*/  F2FP.TF32.F32.PACK_B R53, R53 ;  /* 0x00000035ff35723e */ /* 0x000fe400024050ff */
[----:B------:R-:W-:Y:S01]  /*3410*/  F2FP.TF32.F32.PACK_B R15, R15 ;  /* 0x0000000fff0f723e */ /* 0x000fe200024050ff */
[----:B0-----:R-:W-:-:S02]  /*3420*/  @P3 IMAD.MOV.U32 R8, RZ, RZ, R16 ;  /* 0x000000ffff083224 */ /* 0x001fc400078e0010 */
[----:B------:R-:W-:Y:S01]  /*3430*/  FMUL R11, R42, R0 ;  /* 0x000000002a0b7220 */ /* 0x000fe20000400000 */
[----:B------:R-:W-:-:S04]  /*3440*/  @P3 IMAD.MOV.U32 R9, RZ, RZ, R17 ;  /* 0x000000ffff093224 */ /* 0x000fc800078e0011 */
[----:B------:R-:W-:Y:S01]  /*3450*/  F2FP.TF32.F32.PACK_B R11, R11 ;  /* 0x0000000bff0b723e */ /* 0x000fe200024050ff */
[----:B------:R0:W-:Y:S01]  /*3460*/  @P3 STG.E desc[UR12][R8.64+0x44], R35 ;  /* 0x0000442308003986 */ /* 0x0001e2000c10190c */
[C---:B------:R-:W-:Y:S02]  /*3470*/  ISETP.GT.AND P3, PT, R4.reuse, 0x8, P1 ;  /* 0x000000080400780c */ /* 0x040fe40000f64270 */
[C---:B------:R-:W-:Y:S01]  /*3480*/  ISETP.GT.AND P1, PT, R3.reuse, 0x21, PT ;  /* 0x000000210300780c */ /* 0x040fe20003f24270 */
[----:B------:R1:W-:Y:S01]  /*3490*/  @P5 STG.E desc[UR12][R6.64+0x60], R5 ;  /* 0x0000600506005986 */ /* 0x0003e2000c10190c */
[C---:B------:R-:W-:Y:S02]  /*34a0*/  ISETP.GT.AND P5, PT, R4.reuse, RZ, P0 ;  /* 0x000000ff0400720c */ /* 0x040fe400007a4270 */
[----:B------:R-:W-:Y:S01]  /*34b0*/  ISETP.GT.AND P0, PT, R4, 0x8, P0 ;  /* 0x000000080400780c */ /* 0x000fe20000704270 */
[----:B------:R-:W-:Y:S01]  /*34c0*/  @P4 STG.E desc[UR12][R6.64+0x64], R37 ;  /* 0x0000642506004986 */ /* 0x000fe2000c10190c */
[----:B------:R-:W-:Y:S01]  /*34d0*/  ISETP.GT.AND P4, PT, R3, 0x29, PT ;  /* 0x000000290300780c */ /* 0x000fe20003f84270 */
[----:B0-----:R-:W-:-:S03]  /*34e0*/  @P2 IMAD.MOV.U32 R8, RZ, RZ, R16 ;  /* 0x000000ffff082224 */ /* 0x001fc600078e0010 */
[C---:B------:R-:W-:Y:S01]  /*34f0*/  ISETP.GT.AND P6, PT, R4.reuse, RZ, P4 ;  /* 0x000000ff0400720c */ /* 0x040fe200027c4270 */
[----:B------:R-:W-:Y:S01]  /*3500*/  @P2 IMAD.MOV.U32 R9, RZ, RZ, R17 ;  /* 0x000000ffff092224 */ /* 0x000fe200078e0011 */
[----:B------:R-:W-:Y:S01]  /*3510*/  ISETP.GT.AND P4, PT, R4, 0x8, P4 ;  /* 0x000000080400780c */ /* 0x000fe20002784270 */
[----:B-1----:R-:W-:-:S03]  /*3520*/  FMUL R5, R40, R0 ;  /* 0x0000000028057220 */ /* 0x002fc60000400000 */
[----:B------:R0:W-:Y:S01]  /*3530*/  @P2 STG.E desc[UR12][R8.64+0x60], R13 ;  /* 0x0000600d08002986 */ /* 0x0001e2000c10190c */
[C---:B------:R-:W-:Y:S02]  /*3540*/  ISETP.GT.AND P2, PT, R4.reuse, RZ, P1 ;  /* 0x000000ff0400720c */ /* 0x040fe40000f44270 */
[----:B------:R-:W-:Y:S02]  /*3550*/  F2FP.TF32.F32.PACK_B R5, R5 ;  /* 0x00000005ff05723e */ /* 0x000fe400024050ff */
[----:B------:R-:W-:Y:S02]  /*3560*/  ISETP.GT.AND P1, PT, R4, 0x8, P1 ;  /* 0x000000080400780c */ /* 0x000fe40000f24270 */
[----:B------:R-:W-:Y:S02]  /*3570*/  @P6 IMAD.MOV.U32 R2, RZ, RZ, R6 ;  /* 0x000000ffff026224 */ /* 0x000fe400078e0006 */
[----:B0-----:R-:W-:Y:S02]  /*3580*/  @P3 IMAD.MOV.U32 R8, RZ, RZ, R16 ;  /* 0x000000ffff083224 */ /* 0x001fe400078e0010 */
[----:B------:R-:W-:Y:S01]  /*3590*/  FMUL R13, R52, R0 ;  /* 0x00000000340d7220 */ /* 0x000fe20000400000 */
[----:B------:R-:W-:-:S04]  /*35a0*/  @P3 IMAD.MOV.U32 R9, RZ, RZ, R17 ;  /* 0x000000ffff093224 */ /* 0x000fc800078e0011 */
[----:B------:R-:W-:Y:S01]  /*35b0*/  F2FP.TF32.F32.PACK_B R13, R13 ;  /* 0x0000000dff0d723e */ /* 0x000fe200024050ff */
[----:B------:R0:W-:Y:S04]  /*35c0*/  @P3 STG.E desc[UR12][R8.64+0x64], R39 ;  /* 0x0000642708003986 */ /* 0x0001e8000c10190c */
[----:B------:R1:W-:Y:S01]  /*35d0*/  @P5 STG.E desc[UR12][R6.64+0x80], R5 ;  /* 0x0000800506005986 */ /* 0x0003e2000c10190c */
[----:B------:R-:W-:-:S03]  /*35e0*/  ISETP.GT.AND P5, PT, R3, 0x28, PT ;  /* 0x000000280300780c */ /* 0x000fc60003fa4270 */
[----:B------:R-:W-:Y:S01]  /*35f0*/  @P2 STG.E desc[UR12][R6.64+0x84], R41 ;  /* 0x0000842906002986 */ /* 0x000fe2000c10190c */
[C---:B------:R-:W-:Y:S02]  /*3600*/  ISETP.GT.AND P3, PT, R4.reuse, RZ, P5 ;  /* 0x000000ff0400720c */ /* 0x040fe40002f64270 */
[----:B------:R-:W-:Y:S01]  /*3610*/  ISETP.GT.AND P5, PT, R4, 0x8, P5 ;  /* 0x000000080400780c */ /* 0x000fe20002fa4270 */
[----:B0-----:R-:W-:Y:S01]  /*3620*/  @P0 IMAD.MOV.U32 R8, RZ, RZ, R16 ;  /* 0x000000ffff080224 */ /* 0x001fe200078e0010 */
[----:B------:R-:W-:Y:S01]  /*3630*/  ISETP.GT.AND P2, PT, R3, 0x31, PT ;  /* 0x000000310300780c */ /* 0x000fe20003f44270 */
[----:B------:R-:W-:Y:S02]  /*3640*/  @P0 IMAD.MOV.U32 R9, RZ, RZ, R17 ;  /* 0x000000ffff090224 */ /* 0x000fe400078e0011 */
[----:B-1----:R-:W-:-:S03]  /*3650*/  FMUL R5, R44, R0 ;  /* 0x000000002c057220 */ /* 0x002fc60000400000 */
[----:B------:R0:W-:Y:S01]  /*3660*/  @P0 STG.E desc[UR12][R8.64+0x80], R11 ;  /* 0x0000800b08000986 */ /* 0x0001e2000c10190c */
[----:B------:R-:W-:Y:S02]  /*3670*/  ISETP.GT.AND P0, PT, R3, 0x39, PT ;  /* 0x000000390300780c */ /* 0x000fe40003f04270 */
[----:B------:R-:W-:Y:S01]  /*3680*/  F2FP.TF32.F32.PACK_B R5, R5 ;  /* 0x00000005ff05723e */ /* 0x000fe200024050ff */
[----:B0-----:R-:W-:Y:S02]  /*3690*/  @P1 IMAD.MOV.U32 R8, RZ, RZ, R16 ;  /* 0x000000ffff081224 */ /* 0x001fe400078e0010 */
[----:B------:R-:W-:Y:S01]  /*36a0*/  FMUL R11, R46, R0 ;  /* 0x000000002e0b7220 */ /* 0x000fe20000400000 */
[----:B------:R-:W-:-:S04]  /*36b0*/  @P1 IMAD.MOV.U32 R9, RZ, RZ, R17 ;  /* 0x000000ffff091224 */ /* 0x000fc800078e0011 */
[----:B------:R-:W-:Y:S01]  /*36c0*/  F2FP.TF32.F32.PACK_B R11, R11 ;  /* 0x0000000bff0b723e */ /* 0x000fe200024050ff */
[----:B------:R0:W-:Y:S01]  /*36d0*/  @P1 STG.E desc[UR12][R8.64+0x84], R43 ;  /* 0x0000842b08001986 */ /* 0x0001e2000c10190c */
[----:B------:R-:W-:-:S03]  /*36e0*/  ISETP.GT.AND P1, PT, R3, 0x38, PT ;  /* 0x000000380300780c */ /* 0x000fc60003f24270 */
[----:B------:R1:W-:Y:S01]  /*36f0*/  @P3 STG.E desc[UR12][R6.64+0xa0], R5 ;  /* 0x0000a00506003986 */ /* 0x0003e2000c10190c */
[----:B------:R-:W-:Y:S01]  /*3700*/  ISETP.GT.AND P3, PT, R3, 0x30, PT ;  /* 0x000000300300780c */ /* 0x000fe20003f64270 */
[----:B------:R-:W-:-:S05]  /*3710*/  @P6 IMAD.MOV.U32 R3, RZ, RZ, R7 ;  /* 0x000000ffff036224 */ /* 0x000fca00078e0007 */
[----:B------:R2:W-:Y:S01]  /*3720*/  @P6 STG.E desc[UR12][R2.64+0xa4], R45 ;  /* 0x0000a42d02006986 */ /* 0x0005e2000c10190c */
[----:B------:R-:W-:Y:S01]  /*3730*/  ISETP.GT.AND P6, PT, R4, RZ, P3 ;  /* 0x000000ff0400720c */ /* 0x000fe20001fc4270 */
[-C--:B0-----:R-:W-:Y:S01]  /*3740*/  FMUL R9, R50, R0.reuse ;  /* 0x0000000032097220 */ /* 0x081fe20000400000 */
[----:B------:R-:W-:Y:S01]  /*3750*/  ISETP.GT.AND P3, PT, R4, 0x8, P3 ;  /* 0x000000080400780c */ /* 0x000fe20001f64270 */
[-C--:B-1----:R-:W-:Y:S01]  /*3760*/  FMUL R5, R48, R0.reuse ;  /* 0x0000000030057220 */ /* 0x082fe20000400000 */
[----:B------:R-:W-:Y:S02]  /*3770*/  FMUL R0, R55, R0 ;  /* 0x0000000037007220 */ /* 0x000fe40000400000 */
[----:B------:R-:W-:Y:S02]  /*3780*/  F2FP.TF32.F32.PACK_B R9, R9 ;  /* 0x00000009ff09723e */ /* 0x000fe400024050ff */
[----:B------:R-:W-:Y:S01]  /*3790*/  F2FP.TF32.F32.PACK_B R5, R5 ;  /* 0x00000005ff05723e */ /* 0x000fe200024050ff */
[----:B--2---:R-:W-:-:S02]  /*37a0*/  @P5 IMAD.MOV.U32 R2, RZ, RZ, R16 ;  /* 0x000000ffff025224 */ /* 0x004fc400078e0010 */
[----:B------:R-:W-:-:S05]  /*37b0*/  @P5 IMAD.MOV.U32 R3, RZ, RZ, R17 ;  /* 0x000000ffff035224 */ /* 0x000fca00078e0011 */
[----:B------:R0:W-:Y:S01]  /*37c0*/  @P5 STG.E desc[UR12][R2.64+0xa0], R11 ;  /* 0x0000a00b02005986 */ /* 0x0001e2000c10190c */
[C---:B------:R-:W-:Y:S02]  /*37d0*/  ISETP.GT.AND P5, PT, R4.reuse, RZ, P2 ;  /* 0x000000ff0400720c */ /* 0x040fe400017a4270 */
[----:B------:R-:W-:Y:S01]  /*37e0*/  ISETP.GT.AND P2, PT, R4, 0x8, P2 ;  /* 0x000000080400780c */ /* 0x000fe20001744270 */
[----:B0-----:R-:W-:Y:S02]  /*37f0*/  @P4 IMAD.MOV.U32 R2, RZ, RZ, R16 ;  /* 0x000000ffff024224 */ /* 0x001fe400078e0010 */
        /* <DEDUP_REMOVED lines=11> */
[----:B------:R0:W-:Y:S02]  /*38b0*/  @P5 STG.E desc[UR12][R2.64+0xc4], R49 ;  /* 0x0000c43102005986 */ /* 0x0001e4000c10190c */
        /* <DEDUP_REMOVED lines=8> */
[----:B------:R0:W-:Y:S04]  /*3940*/  @P4 STG.E desc[UR12][R2.64+0xe0], R13 ;  /* 0x0000e00d02004986 */ /* 0x0001e8000c10190c */
[----:B------:R1:W-:Y:S01]  /*3950*/  @P6 STG.E desc[UR12][R6.64+0xe4], R53 ;  /* 0x0000e43506006986 */ /* 0x0003e2000c10190c */
[----:B0-----:R-:W-:Y:S02]  /*3960*/  @P1 IMAD.MOV.U32 R2, RZ, RZ, R16 ;  /* 0x000000ffff021224 */ /* 0x001fe400078e0010 */
[----:B------:R-:W-:-:S05]  /*3970*/  @P1 IMAD.MOV.U32 R3, RZ, RZ, R17 ;  /* 0x000000ffff031224 */ /* 0x000fca00078e0011 */
[----:B------:R1:W-:Y:S01]  /*3980*/  @P1 STG.E desc[UR12][R2.64+0xe0], R15 ;  /* 0x0000e00f02001986 */ /* 0x0003e2000c10190c */
[----:B------:R-:W-:Y:S05]  /*3990*/  @!P0 EXIT ;  /* 0x000000000000894d */ /* 0x000fea0003800000 */
[----:B-1----:R-:W-:-:S05]  /*39a0*/  F2FP.TF32.F32.PACK_B R3, R0 ;  /* 0x00000000ff03723e */ /* 0x002fca00024050ff */
[----:B------:R-:W-:Y:S01]  /*39b0*/  STG.E desc[UR12][R16.64+0xe4], R3 ;  /* 0x0000e40310007986 */ /* 0x000fe2000c10190c */
[----:B------:R-:W-:Y:S05]  /*39c0*/  EXIT ;  /* 0x000000000000794d */ /* 0x000fea0003800000 */
.L_x_10:
[----:B------:R-:W-:-:S13]  /*39d0*/  ISETP.NE.AND P0, PT, R6, RZ, PT ;  /* 0x000000ff0600720c */ /* 0x000fda0003f05270 */
[----:B------:R-:W-:Y:S05]  /*39e0*/  @P0 EXIT ;  /* 0x000000000000094d */ /* 0x000fea0003800000 */
[----:B------:R-:W-:Y:S01]  /*39f0*/  ELECT P0, URZ, PT ;  /* 0x00000000003f782f */ /* 0x000fe20003800000 */
[----:B------:R-:W-:-:S12]  /*3a00*/  BSSY B0, `(.L_x_83) ;  /* 0x0000070000007945 */ /* 0x000fd80003800000 */
[----:B------:R-:W-:Y:S05]  /*3a10*/  @!P0 BRA `(.L_x_84) ;  /* 0x0000000400b88947 */ /* 0x000fea0003800000 */
[----:B------:R-:W-:Y:S02]  /*3a20*/  ISETP.GE.AND P0, PT, R4, 0x1, PT ;  /* 0x000000010400780c */ /* 0x000fe40003f06270 */
[----:B------:R-:W-:-:S04]  /*3a30*/  SHF.R.S32.HI R7, RZ, 0x1f, R8 ;  /* 0x0000001fff077819 */ /* 0x000fc80000011408 */
[----:B------:R-:W-:-:S07]  /*3a40*/  LEA.HI R7, R7, R8, RZ, 0x7 ;  /* 0x0000000807077211 */ /* 0x000fce00078f38ff */
[----:B------:R-:W-:Y:S05]  /*3a50*/  @!P0 BRA `(.L_x_84) ;  /* 0x0000000400a88947 */ /* 0x000fea0003800000 */
[----:B---3-5:R-:W0:Y:S01]  /*3a60*/  S2R R2, SR_CTAID.X ;  /* 0x0000000000027919 */ /* 0x028e220000002500 */
[----:B------:R-:W-:Y:S01]  /*3a70*/  LOP3.LUT R7, R7, 0xffffff80, RZ, 0xc0, !PT ;  /* 0xffffff8007077812 */ /* 0x000fe200078ec0ff */
[----:B------:R-:W-:Y:S01]  /*3a80*/  ULDC UR4, c[0x0][0x384] ;  /* 0x0000e10000047ab9 */ /* 0x000fe20000000800 */
[----:B------:R-:W-:Y:S01]  /*3a90*/  LOP3.LUT P0, RZ, R8, 0x1f, RZ, 0xc0, !PT ;  /* 0x0000001f08ff7812 */ /* 0x000fe2000780c0ff */
[----:B------:R-:W2:Y:S01]  /*3aa0*/  S2R R12, SR_CTAID.Y ;  /* 0x00000000000c7919 */ /* 0x000ea20000002600 */
[----:B-1----:R-:W-:Y:S01]  /*3ab0*/  IMAD R0, R10, R11, RZ ;  /* 0x0000000b0a007224 */ /* 0x002fe200078e02ff */
[----:B------:R-:W-:Y:S01]  /*3ac0*/  ULDC UR5, c[0x0][0x388] ;  /* 0x0000e20000057ab9 */ /* 0x000fe20000000800 */
[----:B------:R-:W-:Y:S01]  /*3ad0*/  IMAD.IADD R7, R8, 0x1, -R7 ;  /* 0x0000000108077824 */ /* 0x000fe200078e0a07 */
[----:B------:R-:W-:Y:S01]  /*3ae0*/  LOP3.LUT R20, R3, 0x2, RZ, 0xfc, !PT ;  /* 0x0000000203147812 */ /* 0x000fe200078efcff */
[----:B------:R-:W-:Y:S01]  /*3af0*/  IMAD.MOV.U32 R6, RZ, RZ, RZ ;  /* 0x000000ffff067224 */ /* 0x000fe200078e00ff */
[----:B------:R-:W-:Y:S01]  /*3b00*/  CS2R R8, SRZ ;  /* 0x0000000000087805 */ /* 0x000fe2000001ff00 */
[----:B------:R-:W-:Y:S01]  /*3b10*/  IMAD.MOV.U32 R10, RZ, RZ, RZ ;  /* 0x000000ffff0a7224 */ /* 0x000fe200078e00ff */
[----:B------:R-:W-:Y:S01]  /*3b20*/  ISETP.NE.AND P1, PT, R7, RZ, PT ;  /* 0x000000ff0700720c */ /* 0x000fe20003f25270 */
[----:B------:R-:W-:Y:S01]  /*3b30*/  IMAD R0, R5, R0, 0x1 ;  /* 0x0000000105007424 */ /* 0x000fe200078e0200 */
[----:B------:R-:W-:Y:S01]  /*3b40*/  ISETP.NE.OR P0, PT, R7, RZ, !P0 ;  /* 0x000000ff0700720c */ /* 0x000fe20004705670 */
[----:B------:R-:W-:-:S02]  /*3b50*/  IMAD.MOV.U32 R7, RZ, RZ, 0x1 ;  /* 0x00000001ff077424 */ /* 0x000fc400078e00ff */
[----:B0-----:R-:W-:-:S04]  /*3b60*/  IMAD.SHL.U32 R18, R2, 0x40, RZ ;  /* 0x0000004002127824 */ /* 0x001fc800078e00ff */
[----:B------:R-:W-:-:S04]  /*3b70*/  IMAD.HI.U32 R2, R18, UR4, RZ ;  /* 0x0000000412027c27 */ /* 0x000fc8000f8e00ff */
[----:B--2---:R-:W-:Y:S01]  /*3b80*/  IMAD.SHL.U32 R19, R12, 0x40, RZ ;  /* 0x000000400c137824 */ /* 0x004fe200078e00ff */
[----:B------:R-:W-:-:S07]  /*3b90*/  SHF.R.U32.HI R2, RZ, UR5, R2 ;  /* 0x00000005ff027c19 */ /* 0x000fce0008011602 */
.L_x_88:
[----:B------:R-:W0:Y:S01]  /*3ba0*/  S2R R12, SR_CgaCtaId ;  /* 0x00000000000c7919 */ /* 0x000e220000008800 */
[----:B------:R-:W-:-:S04]  /*3bb0*/  MOV R11, 0x400 ;  /* 0x00000400000b7802 */ /* 0x000fc80000000f00 */
[----:B0-----:R-:W-:Y:S02]  /*3bc0*/  LEA R21, R12, R11, 0x18 ;  /* 0x0000000b0c157211 */ /* 0x001fe400078ec0ff */
[----:B------:R-:W-:-:S03]  /*3bd0*/  SHF.L.U32 R11, R7, 0x1f, RZ ;  /* 0x0000001f070b7819 */ /* 0x000fc600000006ff */
[----:B------:R-:W-:-:S07]  /*3be0*/  IMAD R12, R6, 0x8, R21 ;  /* 0x00000008060c7824 */ /* 0x000fce00078e0215 */
.L_x_85:
[----:B0-----:R0:W1:Y:S02]  /*3bf0*/  SYNCS.PHASECHK.TRANS64.TRYWAIT P2, [R12+URZ+0x38070], R11 ;  /* 0x0380700b0c0075a7 */ /* 0x001064000804017f */
[----:B-1----:R-:W-:Y:S05]  /*3c00*/  @!P2 NANOSLEEP.SYNCS 0x989680 ;  /* 0x009896800000a95d */ /* 0x002fea0003900000 */
[----:B------:R-:W1:Y:S02]  /*3c10*/  @!P2 SYNCS.PHASECHK.TRANS64 P2, [R12+URZ+0x38070], R11 ;  /* 0x0380700b0c00a5a7 */ /* 0x000e64000804007f */
[----:B-1----:R-:W-:Y:S05]  /*3c20*/  @!P2 BRA `(.L_x_85) ;  /* 0xfffffffc00f0a947 */ /* 0x002fea000383ffff */
[----:B0-----:R-:W0:Y:S02]  /*3c30*/  @!P1 LDC R11, c[0x0][0x500] ;  /* 0x00014000ff0b9b82 */ /* 0x001e240000000800 */
[----:B0-----:R0:W-:Y:S02]  /*3c40*/  @!P1 SYNCS.ARRIVE.TRANS64 RZ, [R12+URZ+0x38000], R11 ;  /* 0x0380000b0cff99a7 */ /* 0x0011e4000800003f */
[----:B0-----:R-:W-:-:S04]  /*3c50*/  PRMT R11, R20, 0x9910, RZ ;  /* 0x00009910140b7816 */ /* 0x001fc800000000ff */
[----:B------:R-:W-:-:S13]  /*3c60*/  ISETP.NE.AND P2, PT, R11, 0x2, PT ;  /* 0x000000020b00780c */ /* 0x000fda0003f45270 */
[----:B------:R-:W-:Y:S05]  /*3c70*/  @P2 BRA `(.L_x_86) ;  /* 0x0000000000042947 */ /* 0x000fea0003800000 */
[----:B------:R-:W-:Y:S01]  /*3c80*/  BPT.TRAP 0x1 ;  /* 0x000000040000795c */ /* 0x000fe20000300000 */
.L_x_86:
[----:B------:R-:W-:Y:S05]  /*3c90*/  @P0 BRA `(.L_x_87) ;  /* 0x0000000000040947 */ /* 0x000fea0003800000 */
[----:B------:R-:W-:Y:S01]  /*3ca0*/  BPT.TRAP 0x1 ;  /* 0x000000040000795c */ /* 0x000fe20000300000 */
.L_x_87:
[----:B------:R-:W0:Y:S01]  /*3cb0*/  LDC R13, c[0x0][0x380] ;  /* 0x0000e000ff0d7b82 */ /* 0x000e220000000800 */
[----:B------:R-:W-:Y:S01]  /*3cc0*/  R2UR UR4, R2 ;  /* 0x00000000020472ca */ /* 0x000fe200000e0000 */
[----:B------:R-:W-:Y:S01]  /*3cd0*/  ULDC UR20, c[0x0][0x38c] ;  /* 0x0000e30000147ab9 */ /* 0x000fe20000000800 */
[----:B------:R-:W-:Y:S01]  /*3ce0*/  R2UR UR5, R18 ;  /* 0x00000000120572ca */ /* 0x000fe200000e0000 */
[----:B------:R-:W-:Y:S01]  /*3cf0*/  UISETP.NE.AND UP0, UPT, UR20, 0x1, UPT ;  /* 0x000000011400788c */ /* 0x000fe2000bf05270 */
[----:B------:R-:W-:Y:S01]  /*3d00*/  R2UR UR17, R12 ;  /* 0x000000000c1172ca */ /* 0x000fe200000e0000 */
[C---:B------:R-:W-:Y:S01]  /*3d10*/  VIADD R12, R10.reuse, 0x1 ;  /* 0x000000010a0c7836 */ /* 0x040fe20000000000 */
[----:B------:R-:W-:Y:S01]  /*3d20*/  R2UR UR18, R10 ;  /* 0x000000000a1272ca */ /* 0x000fe200000e0000 */
[----:B------:R-:W1:Y:S01]  /*3d30*/  LDC.64 R14, c[0x0][0x3b8] ;  /* 0x0000ee00ff0e7b82 */ /* 0x000e620000000a00 */
[----:B------:R-:W-:Y:S01]  /*3d40*/  R2UR UR10, R21 ;  /* 0x00000000150a72ca */ /* 0x000fe200000e0000 */
[----:B------:R-:W-:Y:S01]  /*3d50*/  VIADD R0, R0, 0xffffffff ;  /* 0xffffffff00007836 */ /* 0x000fe20000000000 */
[----:B------:R-:W-:Y:S01]  /*3d60*/  R2UR UR16, R6 ;  /* 0x00000000061072ca */ /* 0x000fe200000e0000 */
[----:B------:R-:W-:Y:S01]  /*3d70*/  ULDC.64 UR24, c[0x0][0x198] ;  /* 0x0000660000187ab9 */ /* 0x000fe20000000a00 */
[----:B------:R-:W-:Y:S01]  /*3d80*/  R2UR UR12, R9 ;  /* 0x00000000090c72ca */ /* 0x000fe200000e0000 */
[----:B------:R-:W-:Y:S01]  /*3d90*/  ULDC.64 UR14, c[0x0][0x3b0] ;  /* 0x0000ec00000e7ab9 */ /* 0x000fe20000000a00 */
[----:B------:R-:W-:Y:S01]  /*3da0*/  @UP0 ULDC.64 UR8, c[0x0][0x390] ;  /* 0x0000e40000080ab9 */ /* 0x000fe20000000a00 */
[----:B------:R-:W1:Y:S01]  /*3db0*/  LDC.64 R16, c[0x0][0x3d8] ;  /* 0x0000f600ff107b82 */ /* 0x000e620000000a00 */
[----:B------:R-:W-:Y:S01]  /*3dc0*/  R2UR UR11, R19 ;  /* 0x00000000130b72ca */ /* 0x000fe200000e0000 */
[----:B------:R-:W-:Y:S01]  /*3dd0*/  ULDC.64 UR22, c[0x0][0x3d0] ;  /* 0x0000f40000167ab9 */ /* 0x000fe20000000a00 */
[----:B------:R-:W-:Y:S01]  /*3de0*/  R2UR UR13, R8 ;  /* 0x00000000080d72ca */ /* 0x000fe200000e0000 */
[----:B------:R-:W-:Y:S01]  /*3df0*/  VIADD R6, R6, 0x1 ;  /* 0x0000000106067836 */ /* 0x000fe20000000000 */
[----:B------:R-:W-:Y:S01]  /*3e00*/  ISETP.GT.AND P5, PT, R0, 0x1, PT ;  /* 0x000000010000780c */ /* 0x000fe20003fa4270 */
[----:B------:R-:W-:Y:S01]  /*3e10*/  USHF.L.U32 UR18, UR18, 0x5, URZ ;  /* 0x0000000512127899 */ /* 0x000fe2000800063f */
[----:B0-----:R-:W-:Y:S01]  /*3e20*/  ISETP.NE.AND P2, PT, R13, 0x1, PT ;  /* 0x000000010d00780c */ /* 0x001fe20003f45270 */
[----:B------:R-:W-:Y:S01]  /*3e30*/  ULEA UR16, UR16, UR10, 0xd ;  /* 0x0000000a10107291 */ /* 0x000fe2000f8e683f */
[C---:B------:R-:W-:Y:S01]  /*3e40*/  ISETP.NE.AND P4, PT, R6.reuse, 0xe, PT ;  /* 0x0000000e0600780c */ /* 0x040fe20003f85270 */
[----:B------:R-:W-:Y:S01]  /*3e50*/  UIADD3 UR17, UR17, 0x38000, URZ ;  /* 0x0003800011117890 */ /* 0x000fe2000fffe03f */
[----:B------:R-:W-:Y:S01]  /*3e60*/  UMOV UR26, 0x0 ;  /* 0x00000000001a7882 */ /* 0x000fe20000000000 */
[----:B------:R-:W-:Y:S01]  /*3e70*/  UMOV UR27, 0x10000000 ;  /* 0x10000000001b7882 */ /* 0x000fe20000000000 */
[----:B------:R-:W-:Y:S01]  /*3e80*/  UMOV UR10, UR18 ;  /* 0x00000012000a7c82 */ /* 0x000fe20008000000 */
[----:B------:R-:W-:-:S06]  /*3e90*/  SEL R6, R6, RZ, P4 ;  /* 0x000000ff06067207 */ /* 0x000fcc0002000000 */
[----:B------:R-:W-:Y:S01]  /*3ea0*/  @P2 IMAD.U32 R11, RZ, RZ, UR4 ;  /* 0x00000004ff0b2e24 */ /* 0x000fe2000f8e00ff */
[----:B------:R-:W-:Y:S01]  /*3eb0*/  UIADD3 UR4, UP1, UR24, 0xf0, URZ ;  /* 0x000000f018047890 */ /* 0x000fe2000ff3e03f */
[----:B-1----:R-:W-:Y:S01]  /*3ec0*/  IMAD R10, R8, R15, R17 ;  /* 0x0000000f080a7224 */ /* 0x002fe200078e0211 */
[----:B------:R-:W-:Y:S02]  /*3ed0*/  UIADD3 UR24, UP2, UR24, 0x1f0, URZ ;  /* 0x000001f018187890 */ /* 0x000fe4000ff5e03f */
[----:B------:R-:W-:Y:S01]  /*3ee0*/  @P2 R2UR UR5, R11 ;  /* 0x000000000b0522ca */ /* 0x000fe200000e0000 */
[----:B------:R-:W-:Y:S01]  /*3ef0*/  IMAD R11, R9, R14, R16 ;  /* 0x0000000e090b7224 */ /* 0x000fe200078e0210 */
[----:B------:R-:W-:Y:S01]  /*3f00*/  ISETP.NE.AND P2, PT, R12, R5, PT ;  /* 0x000000050c00720c */ /* 0x000fe20003f45270 */
[----:B------:R-:W0:Y:S03]  /*3f10*/  LDC R14, c[0x0][0x3c8] ;  /* 0x0000f200ff0e7b82 */ /* 0x000e260000000800 */
[----:B------:R-:W-:Y:S01]  /*3f20*/  PRMT R10, R11, 0x40, R10 ;  /* 0x000000400b0a7816 */ /* 0x000fe2000000000a */
[----:B------:R-:W-:-:S06]  /*3f30*/  VIADD R11, R9, 0x1 ;  /* 0x00000001090b7836 */ /* 0x000fcc0000000000 */
[----:B------:R-:W-:Y:S02]  /*3f40*/  UIADD3 UR6, -UR5, URZ, URZ ;  /* 0x0000003f05067290 */ /* 0x000fe4000fffe13f */
[----:B------:R-:W-:Y:S01]  /*3f50*/  UMOV UR21, UR5 ;  /* 0x0000000500157c82 */ /* 0x000fe20008000000 */
[----:B------:R-:W-:-:S03]  /*3f60*/  @P2 IMAD.MOV R11, RZ, RZ, R9 ;  /* 0x000000ffff0b2224 */ /* 0x000fc600078e0209 */
[----:B------:R-:W-:Y:S01]  /*3f70*/  IMAD R13, R13, UR6, R18 ;  /* 0x000000060d0d7c24 */ /* 0x000fe2000f8e0212 */
[----:B------:R-:W-:Y:S02]  /*3f80*/  UIMAD.WIDE.U32 UR6, UR5, UR8, URZ ;  /* 0x00000008050672a5 */ /* 0x000fe4000f8e003f */
[----:B------:R-:W-:Y:S02]  /*3f90*/  UIADD3 UR8, UR16, 0x1c000, URZ ;  /* 0x0001c00010087890 */ /* 0x000fe4000fffe03f */
[----:B------:R-:W-:Y:S01]  /*3fa0*/  @UP0 USHF.R.U32.HI UR21, URZ, UR9, UR7 ;  /* 0x000000093f150299 */ /* 0x000fe20008011607 */
[----:B------:R-:W-:Y:S01]  /*3fb0*/  R2UR UR19, R13 ;  /* 0x000000000d1372ca */ /* 0x000fe200000e0000 */
[----:B------:R-:W-:Y:S01]  /*3fc0*/  VIADD R13, R8, 0x1 ;  /* 0x00000001080d7836 */ /* 0x000fe20000000000 */
[----:B------:R-:W-:Y:S01]  /*3fd0*/  R2UR UR7, R10 ;  /* 0x000000000a0772ca */ /* 0x000fe200000e0000 */
[----:B------:R-:W-:Y:S01]  /*3fe0*/  UIADD3 UR6, -UR21, URZ, URZ ;  /* 0x0000003f15067290 */ /* 0x000fe2000fffe13f */
[C---:B0-----:R-:W-:Y:S01]  /*3ff0*/  ISETP.NE.AND P3, PT, R11.reuse, R14, PT ;  /* 0x0000000e0b00720c */ /* 0x041fe20003f65270 */
[----:B------:R-:W-:Y:S01]  /*4000*/  UMOV UR9, UR17 ;  /* 0x0000001100097c82 */ /* 0x000fe20008000000 */
[----:B------:R-:W-:Y:S01]  /*4010*/  SEL R10, RZ, 0x1, P4 ;  /* 0x00000001ff0a7807 */ /* 0x000fe20002000000 */
[----:B------:R-:W-:Y:S01]  /*4020*/  UIMAD UR20, UR20, UR6, UR5 ;  /* 0x00000006141472a4 */ /* 0x000fe2000f8e0205 */
[----:B------:R-:W-:Y:S01]  /*4030*/  SEL R9, R11, RZ, P3 ;  /* 0x000000ff0b097207 */ /* 0x000fe20001800000 */
[----:B------:R-:W-:Y:S01]  /*4040*/  UIADD3.X UR5, URZ, UR25, URZ, UP1, !UPT ;  /* 0x000000193f057290 */ /* 0x000fe20008ffe43f */
[----:B------:R-:W-:Y:S01]  /*4050*/  LOP3.LUT R7, R7, R10, RZ, 0x3c, !PT ;  /* 0x0000000a07077212 */ /* 0x000fe200078e3cff */
[----:B------:R-:W-:Y:S01]  /*4060*/  UIMAD UR20, UR20, UR15, UR23 ;  /* 0x0000000f141472a4 */ /* 0x000fe2000f8e0217 */
[----:B------:R-:W-:Y:S01]  /*4070*/  SEL R10, R12, RZ, P2 ;  /* 0x000000ff0c0a7207 */ /* 0x000fe20001000000 */
[----:B------:R-:W-:-:S02]  /*4080*/  UIMAD UR19, UR19, UR14, UR22 ;  /* 0x0000000e131372a4 */ /* 0x000fc4000f8e0216 */
[----:B------:R-:W-:Y:S02]  /*4090*/  UPRMT UR6, UR7, 0x5410, URZ ;  /* 0x0000541007067896 */ /* 0x000fe4000800003f */
[----:B------:R-:W-:Y:S01]  /*40a0*/  UIADD3.X UR25, URZ, UR25, URZ, UP2, !UPT ;  /* 0x000000193f197290 */ /* 0x000fe200097fe43f */
[----:B------:R-:W-:-:S04]  /*40b0*/  @P3 IMAD.MOV R13, RZ, RZ, R8 ;  /* 0x000000ffff0d3224 */ /* 0x000fc800078e0208 */
[----:B------:R-:W-:Y:S02]  /*40c0*/  IMAD.MOV.U32 R8, RZ, RZ, R13 ;  /* 0x000000ffff087224 */ /* 0x000fe400078e000d */
[----:B------:R0:W-:Y:S02]  /*40d0*/  UTMALDG.4D.IM2COL [UR16], [UR4], UR6 ;  /* 0x00000010040073b4 */ /* 0x0001e40008058006 */
[----:B------:R0:W-:Y:S02]  /*40e0*/  UTMALDG.4D [UR8], [UR24], desc[UR26] ;  /* 0x00001a08180075b4 */ /* 0x0001e40008019000 */
[----:B0-----:R-:W-:Y:S05]  /*40f0*/  @P5 BRA `(.L_x_88) ;  /* 0xfffffff800a85947 */ /* 0x001fea000383ffff */
.L_x_84:
[----:B------:R-:W-:Y:S05]  /*4100*/  BSYNC B0 ;  /* 0x0000000000007941 */ /* 0x000fea0003800000 */
.L_x_83:
[----:B------:R-:W-:Y:S01]  /*4110*/  ISETP.GE.U32.AND P0, PT, R4, 0xe, PT ;  /* 0x0000000e0400780c */ /* 0x000fe20003f06070 */
[----:B------:R-:W-:-:S12]  /*4120*/  IMAD.MOV.U32 R5, RZ, RZ, 0x1 ;  /* 0x00000001ff057424 */ /* 0x000fd800078e00ff */
[----:B------:R-:W-:Y:S05]  /*4130*/  @!P0 BRA `(.L_x_89) ;  /* 0x00000000001c8947 */ /* 0x000fea0003800000 */
[----:B------:R-:W-:-:S05]  /*4140*/  SHF.R.U32.HI R6, RZ, 0x1, R4 ;  /* 0x00000001ff067819 */ /* 0x000fca0000011604 */
[----:B------:R-:W-:-:S05]  /*4150*/  IMAD.WIDE.U32 R6, R6, -0x6db6db6d, RZ ;  /* 0x9249249306067825 */ /* 0x000fca00078e00ff */
[----:B-1---5:R-:W-:-:S04]  /*4160*/  SHF.R.U32.HI R0, RZ, 0x2, R7 ;  /* 0x00000002ff007819 */ /* 0x022fc80000011607 */
[----:B------:R-:W-:-:S04]  /*4170*/  LOP3.LUT R0, R0, 0x1, RZ, 0xc0, !PT ;  /* 0x0000000100007812 */ /* 0x000fc800078ec0ff */
[----:B------:R-:W-:-:S04]  /*4180*/  ISETP.NE.U32.AND P0, PT, R0, 0x1, PT ;  /* 0x000000010000780c */ /* 0x000fc80003f05070 */
[----:B------:R-:W-:-:S04]  /*4190*/  ISETP.NE.U32.AND.EX P0, PT, RZ, RZ, PT, P0 ;  /* 0x000000ffff00720c */ /* 0x000fc80003f05100 */
[----:B------:R-:W-:-:S09]  /*41a0*/  SEL R5, RZ, 0x1, !P0 ;  /* 0x00000001ff057807 */ /* 0x000fd20004000000 */
.L_x_89:
[----:B------:R-:W-:Y:S05]  /*41b0*/  WARPSYNC.ALL ;  /* 0x0000000000007948 */ /* 0x000fea0003800000 */
[----:B------:R-:W-:-:S13]  /*41c0*/  ELECT P0, URZ, PT ;  /* 0x00000000003f782f */ /* 0x000fda0003800000 */
[----:B------:R-:W-:Y:S05]  /*41d0*/  @!P0 EXIT ;  /* 0x000000000000894d */ /* 0x000fea0003800000 */
[----:B------:R-:W-:-:S04]  /*41e0*/  LOP3.LUT R3, R3, 0x2, RZ, 0xfc, !PT ;  /* 0x0000000203037812 */ /* 0x000fc800078efcff */
[----:B------:R-:W-:-:S13]  /*41f0*/  ISETP.NE.AND P0, PT, R3, 0x3, PT ;  /* 0x000000030300780c */ /* 0x000fda0003f05270 */
[----:B------:R-:W-:Y:S05]  /*4200*/  @!P0 BRA `(.L_x_90) ;  /* 0x0000000000048947 */ /* 0x000fea0003800000 */
[----:B------:R-:W-:Y:S01]  /*4210*/  BPT.TRAP 0x1 ;  /* 0x000000040000795c */ /* 0x000fe20000300000 */
.L_x_90:
[----:B------:R-:W0:Y:S01]  /*4220*/  S2R R7, SR_CgaCtaId ;  /* 0x0000000000077919 */ /* 0x000e220000008800 */
[----:B---3-5:R-:W-:Y:S02]  /*4230*/  SHF.R.U32.HI R2, RZ, 0x1, R4 ;  /* 0x00000001ff027819 */ /* 0x028fe40000011604 */
[----:B-1----:R-:W-:-:S03]  /*4240*/  MOV R0, 0x400 ;  /* 0x0000040000007802 */ /* 0x002fc60000000f00 */
[----:B------:R-:W-:-:S05]  /*4250*/  IMAD.WIDE.U32 R2, R2, -0x6db6db6d, RZ ;  /* 0x9249249302027825 */ /* 0x000fca00078e00ff */
[----:B------:R-:W-:-:S05]  /*4260*/  SHF.R.U32.HI R3, RZ, 0x2, R3 ;  /* 0x00000002ff037819 */ /* 0x000fca0000011603 */
[----:B------:R-:W-:Y:S01]  /*4270*/  IMAD R3, R3, -0xe, R4 ;  /* 0xfffffff203037824 */ /* 0x000fe200078e0204 */
[----:B0-----:R-:W-:Y:S02]  /*4280*/  LEA R0, R7, R0, 0x18 ;  /* 0x0000000007007211 */ /* 0x001fe400078ec0ff */
[----:B------:R-:W-:-:S03]  /*4290*/  SHF.L.U32 R7, R5, 0x1f, RZ ;  /* 0x0000001f05077819 */ /* 0x000fc600000006ff */
[----:B------:R-:W-:-:S04]  /*42a0*/  VIADD R0, R0, 0x38070 ;  /* 0x0003807000007836 */ /* 0x000fc80000000000 */
[----:B------:R-:W-:-:S07]  /*42b0*/  IMAD R2, R3, 0x8, R0 ;  /* 0x0000000803027824 */ /* 0x000fce00078e0200 */
.L_x_91:
[----:B0-----:R0:W1:Y:S02]  /*42c0*/  SYNCS.PHASECHK.TRANS64.TRYWAIT P0, [R2+URZ], R7 ;  /* 0x00000007020075a7 */ /* 0x001064000800017f */
[----:B-1----:R-:W-:Y:S05]  /*42d0*/  @!P0 NANOSLEEP.SYNCS 0x989680 ;  /* 0x009896800000895d */ /* 0x002fea0003900000 */
[----:B------:R-:W1:Y:S02]  /*42e0*/  @!P0 SYNCS.PHASECHK.TRANS64 P0, [R2+URZ], R7 ;  /* 0x00000007020085a7 */ /* 0x000e64000800007f */
[----:B-1----:R-:W-:Y:S05]  /*42f0*/  @!P0 BRA `(.L_x_91) ;  /* 0xfffffffc00f08947 */ /* 0x002fea000383ffff */
[----:B------:R-:W-:-:S05]  /*4300*/  VIADD R3, R3, 0x1 ;  /* 0x0000000103037836 */ /* 0x000fca0000000000 */
[----:B------:R-:W-:-:S04]  /*4310*/  ISETP.NE.AND P0, PT, R3, 0xe, PT ;  /* 0x0000000e0300780c */ /* 0x000fc80003f05270 */
[----:B0-----:R-:W-:Y:S02]  /*4320*/  SEL R2, RZ, 0x1, P0 ;  /* 0x00000001ff027807 */ /* 0x001fe40000000000 */
[----:B------:R-:W-:Y:S02]  /*4330*/  SEL R3, R3, RZ, P0 ;  /* 0x000000ff03037207 */ /* 0x000fe40000000000 */
[----:B------:R-:W-:-:S03]  /*4340*/  LOP3.LUT R7, R5, R2, RZ, 0x3c, !PT ;  /* 0x0000000205077212 */ /* 0x000fc600078e3cff */
[----:B------:R-:W-:Y:S01]  /*4350*/  IMAD R2, R3, 0x8, R0 ;  /* 0x0000000803027824 */ /* 0x000fe200078e0200 */
[----:B------:R-:W-:-:S07]  /*4360*/  SHF.L.U32 R5, R7, 0x1f, RZ ;  /* 0x0000001f07057819 */ /* 0x000fce00000006ff */
.L_x_92:
        /* <DEDUP_REMOVED lines=11> */
.L_x_93:
        /* <DEDUP_REMOVED lines=11> */
.L_x_94:
        /* <DEDUP_REMOVED lines=11> */
.L_x_95:
        /* <DEDUP_REMOVED lines=11> */
.L_x_96:
        /* <DEDUP_REMOVED lines=11> */
.L_x_97:
        /* <DEDUP_REMOVED lines=11> */
.L_x_98:
        /* <DEDUP_REMOVED lines=11> */
.L_x_99:
        /* <DEDUP_REMOVED lines=11> */
.L_x_100:
        /* <DEDUP_REMOVED lines=11> */
.L_x_101:
        /* <DEDUP_REMOVED lines=11> */
.L_x_102:
        /* <DEDUP_REMOVED lines=11> */
.L_x_103:
        /* <DEDUP_REMOVED lines=11> */
.L_x_104:
[----:B0-----:R0:W1:Y:S02]  /*4bb0*/  SYNCS.PHASECHK.TRANS64.TRYWAIT P0, [R3+URZ], R0 ;  /* 0x00000000030075a7 */ /* 0x001064000800017f */
[----:B-1----:R-:W-:Y:S05]  /*4bc0*/  @!P0 NANOSLEEP.SYNCS 0x989680 ;  /* 0x009896800000895d */ /* 0x002fea0003900000 */
[----:B------:R-:W1:Y:S02]  /*4bd0*/  @!P0 SYNCS.PHASECHK.TRANS64 P0, [R3+URZ], R0 ;  /* 0x00000000030085a7 */ /* 0x000e64000800007f */
[----:B-1----:R-:W-:Y:S05]  /*4be0*/  @P0 EXIT ;  /* 0x000000000000094d */ /* 0x002fea0003800000 */
[----:B------:R-:W-:Y:S05]  /*4bf0*/  BRA `(.L_x_104) ;  /* 0xfffffffc00ec7947 */ /* 0x000fea000383ffff */
.L_x_105:
[----:B------:R-:W-:-:S00]  /*4c00*/  BRA `(.L_x_105) ;  /* 0xfffffffc00fc7947 */ /* 0x000fc0000383ffff */
[----:B------:R-:W-:-:S00]  /*4c10*/  NOP ;  /* 0x0000000000007918 */ /* 0x000fc00000000000 */
        /* <DEDUP_REMOVED lines=14> */
.L_x_106:


//--------------------- .nv.shared._ZN7cutlass13device_kernelINS_4conv6kernel13ConvUniversalINS1_16ConvProblemShapeILNS1_8OperatorE0ELi2EEENS1_10collective14CollectiveConvINS1_46MainloopSm90TmaGmmaWarpSpecializedImplicitGemmILS5_0ELi14ELi2EN4cute5tupleIJNSA_1CILi1EEESD_SD_EEENS1_36KernelImplicitTmaWarpSpecializedSm90ELi1EEENSB_IJNSC_ILi64EEESH_NSB_IJNSC_ILi32EEEEEEEEENS_10tfloat32_tESL_NSA_8TiledMMAINSA_8MMA_AtomIJNSA_4SM904GMMA29MMA_64x64x8_F32TF32TF32_SS_TNILNSP_7ScaleInE1ELSR_1EEEEEENSA_6LayoutISE_NSB_IJNSC_ILi0EEESV_SV_EEEEENSB_IJNSA_10UnderscoreESY_SY_EEEEENS7_6detail26Sm90ImplicitGemmTileTraitsINSA_20SM90_TMA_LOAD_IM2COLENSA_14ComposedLayoutINSA_7SwizzleILi3ELi4ELi3EEENSA_18smem_ptr_flag_bitsILi32EEENSU_INSB_IJNSB_IJNSC_ILi8EEES19_EEENSB_IJSI_SD_EEENSB_IJSD_NSC_ILi14EEEEEEEEENSB_IJNSB_IJSI_NSC_ILi256EEEEEENSB_IJSD_SV_EEENSB_IJSV_NSC_ILi2048EEEEEEEEEEEEEvEENS12_INSA_13SM90_TMA_LOADES1M_vEEEENS_8epilogue10collective6detail29Sm90TmaWarpSpecializedAdapterINS1S_15DefaultEpilogueISL_NSB_IJNSB_IJlllEEESD_SV_EEES1X_NS1R_6thread17LinearCombinationISL_Li1EffLNS1Y_9ScaleType4KindE0ELNS_15FloatRoundStyleE2ESL_EENS_4gemm15EpilogueDefaultEEEEEvvEEEEvNT_6ParamsE --------------------------
	.section	.nv.shared._ZN7cutlass13device_kernelINS_4conv6kernel13ConvUniversalINS1_16ConvProblemShapeILNS1_8OperatorE0ELi2EEENS1_10collective14CollectiveConvINS1_46MainloopSm90TmaGmmaWarpSpecializedImplicitGemmILS5_0ELi14ELi2EN4cute5tupleIJNSA_1CILi1EEESD_SD_EEENS1_36KernelImplicitTmaWarpSpecializedSm90ELi1EEENSB_IJNSC_ILi64EEESH_NSB_IJNSC_ILi32EEEEEEEEENS_10tfloat32_tESL_NSA_8TiledMMAINSA_8MMA_AtomIJNSA_4SM904GMMA29MMA_64x64x8_F32TF32TF32_SS_TNILNSP_7ScaleInE1ELSR_1EEEEEENSA_6LayoutISE_NSB_IJNSC_ILi0EEESV_SV_EEEEENSB_IJNSA_10UnderscoreESY_SY_EEEEENS7_6detail26Sm90ImplicitGemmTileTraitsINSA_20SM90_TMA_LOAD_IM2COLENSA_14ComposedLayoutINSA_7SwizzleILi3ELi4ELi3EEENSA_18smem_ptr_flag_bitsILi32EEENSU_INSB_IJNSB_IJNSC_ILi8EEES19_EEENSB_IJSI_SD_EEENSB_IJSD_NSC_ILi14EEEEEEEEENSB_IJNSB_IJSI_NSC_ILi256EEEEEENSB_IJSD_SV_EEENSB_IJSV_NSC_ILi2048EEEEEEEEEEEEEvEENS12_INSA_13SM90_TMA_LOADES1M_vEEEENS_8epilogue10collective6detail29Sm90TmaWarpSpecializedAdapterINS1S_15DefaultEpilogueISL_NSB_IJNSB_IJlllEEESD_SV_EEES1X_NS1R_6thread17LinearCombinationISL_Li1EffLNS1Y_9ScaleType4KindE0ELNS_15FloatRoundStyleE2ESL_EENS_4gemm15EpilogueDefaultEEEEEvvEEEEvNT_6ParamsE,"aw",@nobits
	.sectionflags	@""
	.align	16
	.zero		1024


//--------------------- .nv.shared.reserved.0     --------------------------
	.section	.nv.shared.reserved.0,"aw",@nobits
	.weak		__nv_reservedSMEM_offset_0_alias
	.size		__nv_reservedSMEM_offset_0_alias, 0, 0
	.other		__nv_reservedSMEM_offset_0_alias,@"STO_CUDA_RESERVED_SHARED STV_DEFAULT"
__nv_reservedSMEM_offset_0_alias:
	.zero		0


//--------------------- .nv.global                --------------------------
	.section	.nv.global,"aw",@nobits
.nv.global:
	.type		_ZN39_INTERNAL_fced1f41_4_k_cu_65161932_26144cute1_E,@object
	.size		_ZN39_INTERNAL_fced1f41_4_k_cu_65161932_26144cute1_E,(_ZN39_INTERNAL_fced1f41_4_k_cu_65161932_26144cuda3std3__45__cpo6cbeginE - _ZN39_INTERNAL_fced1f41_4_k_cu_65161932_26144cute1_E)
_ZN39_INTERNAL_fced1f41_4_k_cu_65161932_26144cute1_E:
	.zero		1
	.type		_ZN39_INTERNAL_fced1f41_4_k_cu_65161932_26144cuda3std3__45__cpo6cbeginE,@object
	.size		_ZN39_INTERNAL_fced1f41_4_k_cu_65161932_26144cuda3std3__45__cpo6cbeginE,(_ZN39_INTERNAL_fced1f41_4_k_cu_65161932_26144cuda3std3__48in_placeE - _ZN39_INTERNAL_fced1f41_4_k_cu_65161932_26144cuda3std3__45__cpo6cbeginE)
_ZN39_INTERNAL_fced1f41_4_k_cu_65161932_26144cuda3std3__45__cpo6cbeginE:
	.zero		1
	.type		_ZN39_INTERNAL_fced1f41_4_k_cu_65161932_26144cuda3std3__48in_placeE,@object
	.size		_ZN39_INTERNAL_fced1f41_4_k_cu_65161932_26144cuda3std3__48in_placeE,(_ZN39_INTERNAL_fced1f41_4_k_cu_65161932_26144cuda3std6ranges3__45__cpo9iter_moveE - _ZN39_INTERNAL_fced1f41_4_k_cu_65161932_26144cuda3std3__48in_placeE)
_ZN39_INTERNAL_fced1f41_4_k_cu_65161932_26144cuda3std3__48in_placeE:
	.zero		1
	.type		_ZN39_INTERNAL_fced1f41_4_k_cu_65161932_26144cuda3std6ranges3__45__cpo9iter_moveE,@object
	.size		_ZN39_INTERNAL_fced1f41_4_k_cu_65161932_26144cuda3std6ranges3__45__cpo9iter_moveE,(_ZN39_INTERNAL_fced1f41_4_k_cu_65161932_26144cuda3std3__45__cpo5beginE - _ZN39_INTERNAL_fced1f41_4_k_cu_65161932_26144cuda3std6ranges3__45__cpo9iter_moveE)
_ZN39_INTERNAL_fced1f41_4_k_cu_65161932_26144cuda3std6ranges3__45__cpo9iter_moveE:
	.zero		1
	.type		_ZN39_INTERNAL_fced1f41_4_k_cu_65161932_26144cuda3std3__45__cpo5beginE,@object
	.size		_ZN39_INTERNAL_fced1f41_4_k_cu_65161932_26144cuda3std3__45__cpo5beginE,(_ZN39_INTERNAL_fced1f41_4_k_cu_65161932_26144cuda3std3__441_GLOBAL__N__fced1f41_4_k_cu_65161932_26146ignoreE - _ZN39_INTERNAL_fced1f41_4_k_cu_65161932_26144cuda3std3__45__cpo5beginE)
_ZN39_INTERNAL_fced1f41_4_k_cu_65161932_26144cuda3std3__45__cpo5beginE:
	.zero		1
	.type		_ZN39_INTERNAL_fced1f41_4_k_cu_65161932_26144cuda3std3__441_GLOBAL__N__fced1f41_4_k_cu_65161932_26146ignoreE,@object
	.size		_ZN39_INTERNAL_fced1f41_4_k_cu_65161932_26144cuda3std3__441_GLOBAL__N__fced1f41_4_k_cu_65161932_26146ignoreE,(_ZN39_INTERNAL_fced1f41_4_k_cu_65161932_26144cute7productE - _ZN39_INTERNAL_fced1f41_4_k_cu_65161932_26144cuda3std3__441_GLOBAL__N__fced1f41_4_k_cu_65161932_26146ignoreE)
_ZN39_INTERNAL_fced1f41_4_k_cu_65161932_26144cuda3std3__441_GLOBAL__N__fced1f41_4_k_cu_65161932_26146ignoreE:
	.zero		1
	.type		_ZN39_INTERNAL_fced1f41_4_k_cu_65161932_26144cute7productE,@object
	.size		_ZN39_INTERNAL_fced1f41_4_k_cu_65161932_26144cute7productE,(_ZN39_INTERNAL_fced1f41_4_k_cu_65161932_26144cuda3std3__45__cpo3endE - _ZN39_INTERNAL_fced1f41_4_k_cu_65161932_26144cute7productE)
_ZN39_INTERNAL_fced1f41_4_k_cu_65161932_26144cute7productE:
	.zero		1
	.type		_ZN39_INTERNAL_fced1f41_4_k_cu_65161932_26144cuda3std3__45__cpo3endE,@object
	.size		_ZN39_INTERNAL_fced1f41_4_k_cu_65161932_26144cuda3std3__45__cpo3endE,(_ZN39_INTERNAL_fced1f41_4_k_cu_65161932_26144cuda3std3__419piecewise_constructE - _ZN39_INTERNAL_fced1f41_4_k_cu_65161932_26144cuda3std3__45__cpo3endE)
_ZN39_INTERNAL_fced1f41_4_k_cu_65161932_26144cuda3std3__45__cpo3endE:
	.zero		1
	.type		_ZN39_INTERNAL_fced1f41_4_k_cu_65161932_26144cuda3std3__419piecewise_constructE,@object
	.size		_ZN39_INTERNAL_fced1f41_4_k_cu_65161932_26144cuda3std3__419piecewise_constructE,(_ZN39_INTERNAL_fced1f41_4_k_cu_65161932_26144cuda3std3__45__cpo4cendE - _ZN39_INTERNAL_fced1f41_4_k_cu_65161932_26144cuda3std3__419piecewise_constructE)
_ZN39_INTERNAL_fced1f41_4_k_cu_65161932_26144cuda3std3__419piecewise_constructE:
	.zero		1
	.type		_ZN39_INTERNAL_fced1f41_4_k_cu_65161932_26144cuda3std3__45__cpo4cendE,@object
	.size		_ZN39_INTERNAL_fced1f41_4_k_cu_65161932_26144cuda3std3__45__cpo4cendE,(_ZN39_INTERNAL_fced1f41_4_k_cu_65161932_26144cuda3std6ranges3__45__cpo4swapE - _ZN39_INTERNAL_fced1f41_4_k_cu_65161932_26144cuda3std3__45__cpo4cendE)
_ZN39_INTERNAL_fced1f41_4_k_cu_65161932_26144cuda3std3__45__cpo4cendE:
	.zero		1
	.type		_ZN39_INTERNAL_fced1f41_4_k_cu_65161932_26144cuda3std6ranges3__45__cpo4swapE,@object
	.size		_ZN39_INTERNAL_fced1f41_4_k_cu_65161932_26144cuda3std6ranges3__45__cpo4swapE,(.L_7 - _ZN39_INTERNAL_fced1f41_4_k_cu_65161932_26144cuda3std6ranges3__45__cpo4swapE)
_ZN39_INTERNAL_fced1f41_4_k_cu_65161932_26144cuda3std6ranges3__45__cpo4swapE:
	.zero		1
.L_7:


//--------------------- .nv.constant0._ZN7cutlass13device_kernelINS_4conv6kernel13ConvUniversalINS1_16ConvProblemShapeILNS1_8OperatorE0ELi2EEENS1_10collective14CollectiveConvINS1_46MainloopSm90TmaGmmaWarpSpecializedImplicitGemmILS5_0ELi14ELi2EN4cute5tupleIJNSA_1CILi1EEESD_SD_EEENS1_36KernelImplicitTmaWarpSpecializedSm90ELi1EEENSB_IJNSC_ILi64EEESH_NSB_IJNSC_ILi32EEEEEEEEENS_10tfloat32_tESL_NSA_8TiledMMAINSA_8MMA_AtomIJNSA_4SM904GMMA29MMA_64x64x8_F32TF32TF32_SS_TNILNSP_7ScaleInE1ELSR_1EEEEEENSA_6LayoutISE_NSB_IJNSC_ILi0EEESV_SV_EEEEENSB_IJNSA_10UnderscoreESY_SY_EEEEENS7_6detail26Sm90ImplicitGemmTileTraitsINSA_20SM90_TMA_LOAD_IM2COLENSA_14ComposedLayoutINSA_7SwizzleILi3ELi4ELi3EEENSA_18smem_ptr_flag_bitsILi32EEENSU_INSB_IJNSB_IJNSC_ILi8EEES19_EEENSB_IJSI_SD_EEENSB_IJSD_NSC_ILi14EEEEEEEEENSB_IJNSB_IJSI_NSC_ILi256EEEEEENSB_IJSD_SV_EEENSB_IJSV_NSC_ILi2048EEEEEEEEEEEEEvEENS12_INSA_13SM90_TMA_LOADES1M_vEEEENS_8epilogue10collective6detail29Sm90TmaWarpSpecializedAdapterINS1S_15DefaultEpilogueISL_NSB_IJNSB_IJlllEEESD_SV_EEES1X_NS1R_6thread17LinearCombinationISL_Li1EffLNS1Y_9ScaleType4KindE0ELNS_15FloatRoundStyleE2ESL_EENS_4gemm15EpilogueDefaultEEEEEvvEEEEvNT_6ParamsE --------------------------
	.section	.nv.constant0._ZN7cutlass13device_kernelINS_4conv6kernel13ConvUniversalINS1_16ConvProblemShapeILNS1_8OperatorE0ELi2EEENS1_10collective14CollectiveConvINS1_46MainloopSm90TmaGmmaWarpSpecializedImplicitGemmILS5_0ELi14ELi2EN4cute5tupleIJNSA_1CILi1EEESD_SD_EEENS1_36KernelImplicitTmaWarpSpecializedSm90ELi1EEENSB_IJNSC_ILi64EEESH_NSB_IJNSC_ILi32EEEEEEEEENS_10tfloat32_tESL_NSA_8TiledMMAINSA_8MMA_AtomIJNSA_4SM904GMMA29MMA_64x64x8_F32TF32TF32_SS_TNILNSP_7ScaleInE1ELSR_1EEEEEENSA_6LayoutISE_NSB_IJNSC_ILi0EEESV_SV_EEEEENSB_IJNSA_10UnderscoreESY_SY_EEEEENS7_6detail26Sm90ImplicitGemmTileTraitsINSA_20SM90_TMA_LOAD_IM2COLENSA_14ComposedLayoutINSA_7SwizzleILi3ELi4ELi3EEENSA_18smem_ptr_flag_bitsILi32EEENSU_INSB_IJNSB_IJNSC_ILi8EEES19_EEENSB_IJSI_SD_EEENSB_IJSD_NSC_ILi14EEEEEEEEENSB_IJNSB_IJSI_NSC_ILi256EEEEEENSB_IJSD_SV_EEENSB_IJSV_NSC_ILi2048EEEEEEEEEEEEEvEENS12_INSA_13SM90_TMA_LOADES1M_vEEEENS_8epilogue10collective6detail29Sm90TmaWarpSpecializedAdapterINS1S_15DefaultEpilogueISL_NSB_IJNSB_IJlllEEESD_SV_EEES1X_NS1R_6thread17LinearCombinationISL_Li1EffLNS1Y_9ScaleType4KindE0ELNS_15FloatRoundStyleE2ESL_EENS_4gemm15EpilogueDefaultEEEEEvvEEEEvNT_6ParamsE,"a",@progbits
	.sectionflags	@""
	.align	4
.nv.constant0._ZN7cutlass13device_kernelINS_4conv6kernel13ConvUniversalINS1_16ConvProblemShapeILNS1_8OperatorE0ELi2EEENS1_10collective14CollectiveConvINS1_46MainloopSm90TmaGmmaWarpSpecializedImplicitGemmILS5_0ELi14ELi2EN4cute5tupleIJNSA_1CILi1EEESD_SD_EEENS1_36KernelImplicitTmaWarpSpecializedSm90ELi1EEENSB_IJNSC_ILi64EEESH_NSB_IJNSC_ILi32EEEEEEEEENS_10tfloat32_tESL_NSA_8TiledMMAINSA_8MMA_AtomIJNSA_4SM904GMMA29MMA_64x64x8_F32TF32TF32_SS_TNILNSP_7ScaleInE1ELSR_1EEEEEENSA_6LayoutISE_NSB_IJNSC_ILi0EEESV_SV_EEEEENSB_IJNSA_10UnderscoreESY_SY_EEEEENS7_6detail26Sm90ImplicitGemmTileTraitsINSA_20SM90_TMA_LOAD_IM2COLENSA_14ComposedLayoutINSA_7SwizzleILi3ELi4ELi3EEENSA_18smem_ptr_flag_bitsILi32EEENSU_INSB_IJNSB_IJNSC_ILi8EEES19_EEENSB_IJSI_SD_EEENSB_IJSD_NSC_ILi14EEEEEEEEENSB_IJNSB_IJSI_NSC_ILi256EEEEEENSB_IJSD_SV_EEENSB_IJSV_NSC_ILi2048EEEEEEEEEEEEEvEENS12_INSA_13SM90_TMA_LOADES1M_vEEEENS_8epilogue10collective6detail29Sm90TmaWarpSpecializedAdapterINS1S_15DefaultEpilogueISL_NSB_IJNSB_IJlllEEESD_SV_EEES1X_NS1R_6thread17LinearCombinationISL_Li1EffLNS1Y_9ScaleType4KindE0ELNS_15FloatRoundStyleE2ESL_EENS_4gemm15EpilogueDefaultEEEEEvvEEEEvNT_6ParamsE:
	.zero		1536


//--------------------- SYMBOLS --------------------------

	.type		.nv.reservedSmem.offset0,@object
	.size		.nv.reservedSmem.offset0,0x4
